//
// Generated by NVIDIA NVVM Compiler
//
// Compiler Build ID: CL-36424714
// Cuda compilation tools, release 13.0, V13.0.88
// Based on NVVM 20.0.0
//

.version 9.0
.target sm_100
.address_size 64

	// .globl	scatter_spike_density

.visible .entry scatter_spike_density(
	.param .u64 .ptr .align 1 scatter_spike_density_param_0,
	.param .u64 .ptr .align 1 scatter_spike_density_param_1,
	.param .u64 .ptr .align 1 scatter_spike_density_param_2,
	.param .u32 scatter_spike_density_param_3,
	.param .u32 scatter_spike_density_param_4,
	.param .u32 scatter_spike_density_param_5,
	.param .u32 scatter_spike_density_param_6,
	.param .f32 scatter_spike_density_param_7,
	.param .f32 scatter_spike_density_param_8,
	.param .f32 scatter_spike_density_param_9,
	.param .f32 scatter_spike_density_param_10,
	.param .f32 scatter_spike_density_param_11
)
{
	.reg .pred 	%p<36>;
	.reg .b32 	%r<70>;
	.reg .b32 	%f<178>;
	.reg .b64 	%rd<15>;

	ld.param.u64 	%rd4, [scatter_spike_density_param_0];
	ld.param.u64 	%rd5, [scatter_spike_density_param_1];
	ld.param.u64 	%rd6, [scatter_spike_density_param_2];
	ld.param.u32 	%r35, [scatter_spike_density_param_3];
	ld.param.u32 	%r34, [scatter_spike_density_param_6];
	ld.param.f32 	%f13, [scatter_spike_density_param_9];
	ld.param.f32 	%f14, [scatter_spike_density_param_10];
	ld.param.f32 	%f15, [scatter_spike_density_param_11];
	cvta.to.global.u64 	%rd1, %rd6;
	mov.u32 	%r36, %ctaid.x;
	mov.u32 	%r37, %ntid.x;
	mov.u32 	%r38, %tid.x;
	mad.lo.s32 	%r1, %r36, %r37, %r38;
	setp.ge.s32 	%p4, %r1, %r35;
	@%p4 bra 	$L__BB0_26;
	cvta.to.global.u64 	%rd7, %rd4;
	cvta.to.global.u64 	%rd8, %rd5;
	mul.lo.s32 	%r39, %r1, 3;
	mul.wide.s32 	%rd9, %r39, 4;
	add.s64 	%rd10, %rd7, %rd9;
	ld.global.nc.f32 	%f1, [%rd10];
	ld.global.nc.f32 	%f2, [%rd10+4];
	ld.global.nc.f32 	%f3, [%rd10+8];
	mul.wide.s32 	%rd11, %r1, 4;
	add.s64 	%rd12, %rd8, %rd11;
	ld.global.nc.f32 	%f16, [%rd12];
	mul.f32 	%f4, %f16, %f16;
	add.f32 	%f17, %f15, %f15;
	mul.f32 	%f18, %f15, %f17;
	rcp.rn.f32 	%f5, %f18;
	mul.f32 	%f19, %f15, 0f40400000;
	div.rn.f32 	%f20, %f19, %f14;
	cvt.rpi.f32.f32 	%f21, %f20;
	cvt.rzi.s32.f32 	%r2, %f21;
	sub.f32 	%f22, %f3, %f13;
	div.rn.f32 	%f23, %f22, %f14;
	cvt.rzi.s32.f32 	%r3, %f23;
	neg.s32 	%r64, %r2;
	setp.lt.s32 	%p5, %r2, 0;
	@%p5 bra 	$L__BB0_26;
	ld.param.f32 	%f176, [scatter_spike_density_param_8];
	ld.param.f32 	%f174, [scatter_spike_density_param_7];
	sub.s32 	%r5, %r3, %r2;
	setp.lt.s32 	%p6, %r5, 0;
	setp.ge.s32 	%p7, %r5, %r34;
	or.pred  	%p1, %p6, %p7;
	cvt.rn.f32.u32 	%f24, %r5;
	fma.rn.f32 	%f25, %f14, %f24, %f13;
	sub.f32 	%f26, %f25, %f3;
	mul.f32 	%f6, %f26, %f26;
	sub.s32 	%r6, 1, %r2;
	add.s32 	%r40, %r6, %r3;
	setp.lt.s32 	%p8, %r40, 0;
	setp.ge.s32 	%p9, %r40, %r34;
	or.pred  	%p2, %p8, %p9;
	cvt.rn.f32.u32 	%f27, %r40;
	fma.rn.f32 	%f28, %f14, %f27, %f13;
	sub.f32 	%f29, %f28, %f3;
	mul.f32 	%f7, %f29, %f29;
	add.s32 	%r41, %r5, 2;
	setp.lt.s32 	%p10, %r41, 0;
	setp.ge.s32 	%p11, %r41, %r34;
	or.pred  	%p3, %p10, %p11;
	cvt.rn.f32.u32 	%f30, %r41;
	fma.rn.f32 	%f31, %f14, %f30, %f13;
	sub.f32 	%f32, %f31, %f3;
	mul.f32 	%f8, %f32, %f32;
	sub.f32 	%f33, %f2, %f176;
	div.rn.f32 	%f34, %f33, %f14;
	cvt.rzi.s32.f32 	%r7, %f34;
	sub.f32 	%f35, %f1, %f174;
	div.rn.f32 	%f36, %f35, %f14;
	cvt.rzi.s32.f32 	%r8, %f36;
$L__BB0_3:
	ld.param.u32 	%r61, [scatter_spike_density_param_4];
	add.s32 	%r10, %r64, %r8;
	setp.lt.s32 	%p12, %r10, 0;
	setp.ge.s32 	%p13, %r10, %r61;
	or.pred  	%p14, %p12, %p13;
	@%p14 bra 	$L__BB0_25;
	ld.param.f32 	%f175, [scatter_spike_density_param_7];
	neg.s32 	%r65, %r2;
	cvt.rn.f32.u32 	%f37, %r10;
	fma.rn.f32 	%f38, %f14, %f37, %f175;
	sub.f32 	%f39, %f38, %f1;
	mul.f32 	%f9, %f39, %f39;
$L__BB0_5:
	mov.u32 	%r12, %r65;
	ld.param.u32 	%r62, [scatter_spike_density_param_5];
	add.s32 	%r13, %r12, %r7;
	setp.lt.s32 	%p15, %r13, 0;
	setp.ge.s32 	%p16, %r13, %r62;
	or.pred  	%p17, %p15, %p16;
	@%p17 bra 	$L__BB0_24;
	ld.param.f32 	%f177, [scatter_spike_density_param_8];
	ld.param.u32 	%r63, [scatter_spike_density_param_5];
	cvt.rn.f32.u32 	%f40, %r13;
	fma.rn.f32 	%f41, %f14, %f40, %f177;
	sub.f32 	%f42, %f41, %f2;
	fma.rn.f32 	%f10, %f42, %f42, %f9;
	mad.lo.s32 	%r43, %r10, %r63, %r13;
	mul.lo.s32 	%r14, %r43, %r34;
	add.s32 	%r44, %r5, %r14;
	mul.wide.s32 	%rd13, %r44, 4;
	add.s64 	%rd2, %rd1, %rd13;
	@%p1 bra 	$L__BB0_8;
	add.f32 	%f43, %f10, %f6;
	neg.f32 	%f44, %f43;
	mul.f32 	%f45, %f5, %f44;
	fma.rn.f32 	%f46, %f45, 0f3BBB989D, 0f3F000000;
	cvt.sat.f32.f32 	%f47, %f46;
	mov.f32 	%f48, 0f4B400001;
	mov.f32 	%f49, 0f437C0000;
	fma.rm.f32 	%f50, %f47, %f49, %f48;
	add.f32 	%f51, %f50, 0fCB40007F;
	neg.f32 	%f52, %f51;
	fma.rn.f32 	%f53, %f45, 0f3FB8AA3B, %f52;
	fma.rn.f32 	%f54, %f45, 0f32A57060, %f53;
	mov.b32 	%r45, %f50;
	shl.b32 	%r46, %r45, 23;
	mov.b32 	%f55, %r46;
	ex2.approx.ftz.f32 	%f56, %f54;
	mul.f32 	%f57, %f56, %f55;
	mul.f32 	%f58, %f4, %f57;
	atom.global.add.f32 	%f59, [%rd2], %f58;
$L__BB0_8:
	and.b32  	%r47, %r2, 1;
	setp.eq.b32 	%p18, %r47, 1;
	not.pred 	%p19, %p18;
	mov.u32 	%r66, %r6;
	@%p19 bra 	$L__BB0_13;
	@%p2 bra 	$L__BB0_11;
	add.f32 	%f60, %f10, %f7;
	neg.f32 	%f61, %f60;
	mul.f32 	%f62, %f5, %f61;
	fma.rn.f32 	%f63, %f62, 0f3BBB989D, 0f3F000000;
	cvt.sat.f32.f32 	%f64, %f63;
	mov.f32 	%f65, 0f4B400001;
	mov.f32 	%f66, 0f437C0000;
	fma.rm.f32 	%f67, %f64, %f66, %f65;
	add.f32 	%f68, %f67, 0fCB40007F;
	neg.f32 	%f69, %f68;
	fma.rn.f32 	%f70, %f62, 0f3FB8AA3B, %f69;
	fma.rn.f32 	%f71, %f62, 0f32A57060, %f70;
	mov.b32 	%r48, %f67;
	shl.b32 	%r49, %r48, 23;
	mov.b32 	%f72, %r49;
	ex2.approx.ftz.f32 	%f73, %f71;
	mul.f32 	%f74, %f73, %f72;
	mul.f32 	%f75, %f4, %f74;
	atom.global.add.f32 	%f76, [%rd2+4], %f75;
$L__BB0_11:
	sub.s32 	%r66, 3, %r2;
	@%p3 bra 	$L__BB0_13;
	add.f32 	%f77, %f10, %f8;
	neg.f32 	%f78, %f77;
	mul.f32 	%f79, %f5, %f78;
	fma.rn.f32 	%f80, %f79, 0f3BBB989D, 0f3F000000;
	cvt.sat.f32.f32 	%f81, %f80;
	mov.f32 	%f82, 0f4B400001;
	mov.f32 	%f83, 0f437C0000;
	fma.rm.f32 	%f84, %f81, %f83, %f82;
	add.f32 	%f85, %f84, 0fCB40007F;
	neg.f32 	%f86, %f85;
	fma.rn.f32 	%f87, %f79, 0f3FB8AA3B, %f86;
	fma.rn.f32 	%f88, %f79, 0f32A57060, %f87;
	mov.b32 	%r50, %f84;
	shl.b32 	%r51, %r50, 23;
	mov.b32 	%f89, %r51;
	ex2.approx.ftz.f32 	%f90, %f88;
	mul.f32 	%f91, %f90, %f89;
	mul.f32 	%f92, %f4, %f91;
	atom.global.add.f32 	%f93, [%rd2+8], %f92;
$L__BB0_13:
	setp.lt.u32 	%p20, %r2, 2;
	@%p20 bra 	$L__BB0_24;
	sub.s32 	%r69, %r66, %r2;
	add.s32 	%r52, %r3, %r66;
	add.s32 	%r68, %r52, 1;
	add.s32 	%r67, %r52, %r14;
$L__BB0_15:
	add.s32 	%r24, %r68, -1;
	setp.lt.s32 	%p21, %r24, 0;
	setp.ge.s32 	%p22, %r24, %r34;
	or.pred  	%p23, %p21, %p22;
	mul.wide.s32 	%rd14, %r67, 4;
	add.s64 	%rd3, %rd1, %rd14;
	@%p23 bra 	$L__BB0_17;
	cvt.rn.f32.u32 	%f94, %r24;
	fma.rn.f32 	%f95, %f14, %f94, %f13;
	sub.f32 	%f96, %f95, %f3;
	fma.rn.f32 	%f97, %f96, %f96, %f10;
	neg.f32 	%f98, %f97;
	mul.f32 	%f99, %f5, %f98;
	fma.rn.f32 	%f100, %f99, 0f3BBB989D, 0f3F000000;
	cvt.sat.f32.f32 	%f101, %f100;
	mov.f32 	%f102, 0f4B400001;
	mov.f32 	%f103, 0f437C0000;
	fma.rm.f32 	%f104, %f101, %f103, %f102;
	add.f32 	%f105, %f104, 0fCB40007F;
	neg.f32 	%f106, %f105;
	fma.rn.f32 	%f107, %f99, 0f3FB8AA3B, %f106;
	fma.rn.f32 	%f108, %f99, 0f32A57060, %f107;
	mov.b32 	%r53, %f104;
	shl.b32 	%r54, %r53, 23;
	mov.b32 	%f109, %r54;
	ex2.approx.ftz.f32 	%f110, %f108;
	mul.f32 	%f111, %f110, %f109;
	mul.f32 	%f112, %f4, %f111;
	atom.global.add.f32 	%f113, [%rd3], %f112;
$L__BB0_17:
	add.s32 	%r25, %r68, 2;
	setp.lt.s32 	%p24, %r68, 0;
	setp.ge.s32 	%p25, %r68, %r34;
	or.pred  	%p26, %p24, %p25;
	@%p26 bra 	$L__BB0_19;
	cvt.rn.f32.u32 	%f114, %r68;
	fma.rn.f32 	%f115, %f14, %f114, %f13;
	sub.f32 	%f116, %f115, %f3;
	fma.rn.f32 	%f117, %f116, %f116, %f10;
	neg.f32 	%f118, %f117;
	mul.f32 	%f119, %f5, %f118;
	fma.rn.f32 	%f120, %f119, 0f3BBB989D, 0f3F000000;
	cvt.sat.f32.f32 	%f121, %f120;
	mov.f32 	%f122, 0f4B400001;
	mov.f32 	%f123, 0f437C0000;
	fma.rm.f32 	%f124, %f121, %f123, %f122;
	add.f32 	%f125, %f124, 0fCB40007F;
	neg.f32 	%f126, %f125;
	fma.rn.f32 	%f127, %f119, 0f3FB8AA3B, %f126;
	fma.rn.f32 	%f128, %f119, 0f32A57060, %f127;
	mov.b32 	%r55, %f124;
	shl.b32 	%r56, %r55, 23;
	mov.b32 	%f129, %r56;
	ex2.approx.ftz.f32 	%f130, %f128;
	mul.f32 	%f131, %f130, %f129;
	mul.f32 	%f132, %f4, %f131;
	atom.global.add.f32 	%f133, [%rd3+4], %f132;
$L__BB0_19:
	add.s32 	%r26, %r68, 1;
	setp.lt.s32 	%p27, %r26, 0;
	setp.ge.s32 	%p28, %r26, %r34;
	or.pred  	%p29, %p27, %p28;
	@%p29 bra 	$L__BB0_21;
	cvt.rn.f32.u32 	%f134, %r26;
	fma.rn.f32 	%f135, %f14, %f134, %f13;
	sub.f32 	%f136, %f135, %f3;
	fma.rn.f32 	%f137, %f136, %f136, %f10;
	neg.f32 	%f138, %f137;
	mul.f32 	%f139, %f5, %f138;
	fma.rn.f32 	%f140, %f139, 0f3BBB989D, 0f3F000000;
	cvt.sat.f32.f32 	%f141, %f140;
	mov.f32 	%f142, 0f4B400001;
	mov.f32 	%f143, 0f437C0000;
	fma.rm.f32 	%f144, %f141, %f143, %f142;
	add.f32 	%f145, %f144, 0fCB40007F;
	neg.f32 	%f146, %f145;
	fma.rn.f32 	%f147, %f139, 0f3FB8AA3B, %f146;
	fma.rn.f32 	%f148, %f139, 0f32A57060, %f147;
	mov.b32 	%r57, %f144;
	shl.b32 	%r58, %r57, 23;
	mov.b32 	%f149, %r58;
	ex2.approx.ftz.f32 	%f150, %f148;
	mul.f32 	%f151, %f150, %f149;
	mul.f32 	%f152, %f4, %f151;
	atom.global.add.f32 	%f153, [%rd3+8], %f152;
$L__BB0_21:
	setp.lt.s32 	%p30, %r25, 0;
	setp.ge.s32 	%p31, %r25, %r34;
	or.pred  	%p32, %p30, %p31;
	@%p32 bra 	$L__BB0_23;
	cvt.rn.f32.u32 	%f154, %r25;
	fma.rn.f32 	%f155, %f14, %f154, %f13;
	sub.f32 	%f156, %f155, %f3;
	fma.rn.f32 	%f157, %f156, %f156, %f10;
	neg.f32 	%f158, %f157;
	mul.f32 	%f159, %f5, %f158;
	fma.rn.f32 	%f160, %f159, 0f3BBB989D, 0f3F000000;
	cvt.sat.f32.f32 	%f161, %f160;
	mov.f32 	%f162, 0f4B400001;
	mov.f32 	%f163, 0f437C0000;
	fma.rm.f32 	%f164, %f161, %f163, %f162;
	add.f32 	%f165, %f164, 0fCB40007F;
	neg.f32 	%f166, %f165;
	fma.rn.f32 	%f167, %f159, 0f3FB8AA3B, %f166;
	fma.rn.f32 	%f168, %f159, 0f32A57060, %f167;
	mov.b32 	%r59, %f164;
	shl.b32 	%r60, %r59, 23;
	mov.b32 	%f169, %r60;
	ex2.approx.ftz.f32 	%f170, %f168;
	mul.f32 	%f171, %f170, %f169;
	mul.f32 	%f172, %f4, %f171;
	atom.global.add.f32 	%f173, [%rd3+12], %f172;
$L__BB0_23:
	add.s32 	%r69, %r69, 4;
	add.s32 	%r68, %r68, 4;
	add.s32 	%r67, %r67, 4;
	setp.ne.s32 	%p33, %r69, 1;
	@%p33 bra 	$L__BB0_15;
$L__BB0_24:
	add.s32 	%r65, %r12, 1;
	setp.ne.s32 	%p34, %r12, %r2;
	@%p34 bra 	$L__BB0_5;
$L__BB0_25:
	add.s32 	%r31, %r64, 1;
	setp.ne.s32 	%p35, %r64, %r2;
	mov.u32 	%r64, %r31;
	@%p35 bra 	$L__BB0_3;
$L__BB0_26:
	ret;

}
	// .globl	find_density_peaks
.visible .entry find_density_peaks(
	.param .u64 .ptr .align 1 find_density_peaks_param_0,
	.param .u64 .ptr .align 1 find_density_peaks_param_1,
	.param .u32 find_density_peaks_param_2,
	.param .u32 find_density_peaks_param_3,
	.param .u32 find_density_peaks_param_4,
	.param .f32 find_density_peaks_param_5
)
{
	.reg .pred 	%p<31>;
	.reg .b32 	%r<50>;
	.reg .b32 	%f<4>;
	.reg .b64 	%rd<13>;

	ld.param.u64 	%rd3, [find_density_peaks_param_0];
	ld.param.u64 	%rd4, [find_density_peaks_param_1];
	ld.param.u32 	%r20, [find_density_peaks_param_2];
	ld.param.u32 	%r23, [find_density_peaks_param_3];
	ld.param.u32 	%r22, [find_density_peaks_param_4];
	ld.param.f32 	%f2, [find_density_peaks_param_5];
	cvta.to.global.u64 	%rd1, %rd4;
	cvta.to.global.u64 	%rd2, %rd3;
	mov.u32 	%r24, %ctaid.x;
	mov.u32 	%r25, %ntid.x;
	mov.u32 	%r26, %tid.x;
	mad.lo.s32 	%r1, %r24, %r25, %r26;
	mov.u32 	%r27, %ctaid.y;
	mov.u32 	%r28, %ntid.y;
	mov.u32 	%r29, %tid.y;
	mad.lo.s32 	%r30, %r27, %r28, %r29;
	mov.u32 	%r31, %ctaid.z;
	mov.u32 	%r32, %ntid.z;
	mov.u32 	%r33, %tid.z;
	mad.lo.s32 	%r3, %r31, %r32, %r33;
	setp.ge.s32 	%p5, %r1, %r20;
	setp.ge.s32 	%p6, %r30, %r23;
	or.pred  	%p7, %p5, %p6;
	setp.ge.s32 	%p8, %r3, %r22;
	or.pred  	%p9, %p7, %p8;
	@%p9 bra 	$L__BB1_12;
	mad.lo.s32 	%r34, %r23, %r1, %r30;
	mad.lo.s32 	%r4, %r34, %r22, %r3;
	mul.wide.s32 	%rd5, %r4, 4;
	add.s64 	%rd6, %rd2, %rd5;
	ld.global.nc.f32 	%f1, [%rd6];
	setp.lt.f32 	%p10, %f1, %f2;
	@%p10 bra 	$L__BB1_13;
	add.s32 	%r5, %r3, -1;
	mov.b32 	%r45, -1;
$L__BB1_3:
	add.s32 	%r37, %r45, %r1;
	setp.gt.s32 	%p11, %r37, -1;
	setp.lt.s32 	%p12, %r37, %r20;
	and.pred  	%p1, %p11, %p12;
	mul.lo.s32 	%r7, %r37, %r23;
	mov.b32 	%r46, -1;
$L__BB1_4:
	or.b32  	%r9, %r46, %r45;
	add.s32 	%r39, %r46, %r30;
	setp.gt.s32 	%p13, %r39, -1;
	setp.lt.s32 	%p14, %r39, %r23;
	and.pred  	%p15, %p13, %p14;
	and.pred  	%p2, %p1, %p15;
	add.s32 	%r40, %r39, %r7;
	mad.lo.s32 	%r47, %r40, %r22, %r5;
	mov.b32 	%r49, 0;
	mov.u32 	%r48, %r3;
$L__BB1_5:
	add.s32 	%r14, %r49, -1;
	or.b32  	%r41, %r9, %r14;
	setp.eq.s32 	%p17, %r41, 0;
	mov.pred 	%p30, -1;
	@%p17 bra 	$L__BB1_8;
	add.s32 	%r42, %r48, -1;
	setp.gt.s32 	%p19, %r42, -1;
	setp.lt.s32 	%p20, %r42, %r22;
	and.pred  	%p21, %p19, %p20;
	and.pred  	%p22, %p2, %p21;
	not.pred 	%p23, %p22;
	@%p23 bra 	$L__BB1_8;
	mul.wide.s32 	%rd7, %r47, 4;
	add.s64 	%rd8, %rd2, %rd7;
	ld.global.nc.f32 	%f3, [%rd8];
	setp.leu.f32 	%p30, %f3, %f1;
$L__BB1_8:
	setp.lt.s32 	%p24, %r14, 1;
	and.pred  	%p25, %p24, %p30;
	add.s32 	%r49, %r49, 1;
	add.s32 	%r48, %r48, 1;
	add.s32 	%r47, %r47, 1;
	@%p25 bra 	$L__BB1_5;
	add.s32 	%r18, %r46, 1;
	setp.lt.s32 	%p26, %r46, 1;
	and.pred  	%p27, %p26, %p30;
	mov.u32 	%r46, %r18;
	@%p27 bra 	$L__BB1_4;
	add.s32 	%r19, %r45, 1;
	setp.lt.s32 	%p28, %r45, 1;
	and.pred  	%p29, %p28, %p30;
	mov.u32 	%r45, %r19;
	@%p29 bra 	$L__BB1_3;
	selp.u32 	%r43, 1, 0, %p30;
	add.s64 	%rd10, %rd1, %rd5;
	st.global.u32 	[%rd10], %r43;
$L__BB1_12:
	ret;
$L__BB1_13:
	add.s64 	%rd12, %rd1, %rd5;
	mov.b32 	%r44, 0;
	st.global.u32 	[%rd12], %r44;
	bra.uni 	$L__BB1_12;

}


// ===== COMPILED SASS (sm_100) =====

	.target	sm_100

	.elftype	@"ET_EXEC"


//--------------------- .note.nv.tkinfo           --------------------------
	.section	.note.nv.tkinfo,"",@"SHT_NOTE"
	.sectionflags	@"SHF_NOTE_NV_TKINFO"
	.tkinfo
        /*0018*/ 	.word	0x00000002
        /*0030*/ 	.string	""
        /*0030*/ 	.string	"ptxas"
        /*0030*/ 	.string	"Cuda compilation tools, release 13.0, V13.0.88"
        /*0030*/ 	.string	"Build cuda_13.0.r13.0/compiler.36424714_0"
        /*0030*/ 	.string	"-arch sm_100 -m 64 "



//--------------------- .note.nv.cuinfo           --------------------------
	.section	.note.nv.cuinfo,"",@"SHT_NOTE"
	.sectionflags	@"SHF_NOTE_NV_CUINFO"
        /*0018*/ 	.short	0x0002
        /*001a*/ 	.short	0x0064
        /*001c*/ 	.short	0x0082
	.zero		2


//--------------------- .nv.info                  --------------------------
	.section	.nv.info,"",@"SHT_CUDA_INFO"
	.align	4


	//----- nvinfo : EIATTR_REGCOUNT
	.align		4
        /*0000*/ 	.byte	0x04, 0x2f
        /*0002*/ 	.short	(.L_1 - .L_0)
	.align		4
.L_0:
        /*0004*/ 	.word	index@(scatter_spike_density)
        /*0008*/ 	.word	0x00000023


	//----- nvinfo : EIATTR_FRAME_SIZE
	.align		4
.L_1:
        /*000c*/ 	.byte	0x04, 0x11
        /*000e*/ 	.short	(.L_3 - .L_2)
	.align		4
.L_2:
        /*0010*/ 	.word	index@($__internal_1_$__cuda_sm3x_div_rn_noftz_f32_slowpath)
        /*0014*/ 	.word	0x00000000


	//----- nvinfo : EIATTR_FRAME_SIZE
	.align		4
.L_3:
        /*0018*/ 	.byte	0x04, 0x11
        /*001a*/ 	.short	(.L_5 - .L_4)
	.align		4
.L_4:
        /*001c*/ 	.word	index@($__internal_0_$__cuda_sm20_rcp_rn_f32_slowpath)
        /*0020*/ 	.word	0x00000000


	//----- nvinfo : EIATTR_FRAME_SIZE
	.align		4
.L_5:
        /*0024*/ 	.byte	0x04, 0x11
        /*0026*/ 	.short	(.L_7 - .L_6)
	.align		4
.L_6:
        /*0028*/ 	.word	index@(scatter_spike_density)
        /*002c*/ 	.word	0x00000000


	//----- nvinfo : EIATTR_REGCOUNT
	.align		4
.L_7:
        /*0030*/ 	.byte	0x04, 0x2f
        /*0032*/ 	.short	(.L_9 - .L_8)
	.align		4
.L_8:
        /*0034*/ 	.word	index@(find_density_peaks)
        /*0038*/ 	.word	0x00000014


	//----- nvinfo : EIATTR_FRAME_SIZE
	.align		4
.L_9:
        /*003c*/ 	.byte	0x04, 0x11
        /*003e*/ 	.short	(.L_11 - .L_10)
	.align		4
.L_10:
        /*0040*/ 	.word	index@(find_density_peaks)
        /*0044*/ 	.word	0x00000000


	//----- nvinfo : EIATTR_MIN_STACK_SIZE
	.align		4
.L_11:
        /*0048*/ 	.byte	0x04, 0x12
        /*004a*/ 	.short	(.L_13 - .L_12)
	.align		4
.L_12:
        /*004c*/ 	.word	index@(find_density_peaks)
        /*0050*/ 	.word	0x00000000


	//----- nvinfo : EIATTR_MIN_STACK_SIZE
	.align		4
.L_13:
        /*0054*/ 	.byte	0x04, 0x12
        /*0056*/ 	.short	(.L_15 - .L_14)
	.align		4
.L_14:
        /*0058*/ 	.word	index@(scatter_spike_density)
        /*005c*/ 	.word	0x00000000
.L_15:


//--------------------- .nv.compat                --------------------------
	.section	.nv.compat,"",@"SHT_CUDA_COMPAT_INFO"
	.align	4
        /*0000*/ 	.byte	0x02, 0x09, 0x00, 0x00, 0x02, 0x02, 0x01, 0x00, 0x02, 0x05, 0x05, 0x00, 0x03, 0x07, 0x01, 0x01
        /*0010*/ 	.byte	0x02, 0x03, 0x00, 0x00, 0x02, 0x06, 0x01, 0x00, 0x04, 0x0b, 0x08, 0x00, 0x01, 0x00, 0x00, 0x00
        /*0020*/ 	.byte	0x00, 0x00, 0x00, 0x00


//--------------------- .nv.info.find_density_peaks --------------------------
	.section	.nv.info.find_density_peaks,"",@"SHT_CUDA_INFO"
	.sectionflags	@""
	.align	4


	//----- nvinfo : EIATTR_CUDA_API_VERSION
	.align		4
        /*0000*/ 	.byte	0x04, 0x37
        /*0002*/ 	.short	(.L_17 - .L_16)
.L_16:
        /*0004*/ 	.word	0x00000082


	//----- nvinfo : EIATTR_KPARAM_INFO
	.align		4
.L_17:
        /*0008*/ 	.byte	0x04, 0x17
        /*000a*/ 	.short	(.L_19 - .L_18)
.L_18:
        /*000c*/ 	.word	0x00000000
        /*0010*/ 	.short	0x0005
        /*0012*/ 	.short	0x001c
        /*0014*/ 	.byte	0x00, 0xf0, 0x11, 0x00


	//----- nvinfo : EIATTR_KPARAM_INFO
	.align		4
.L_19:
        /*0018*/ 	.byte	0x04, 0x17
        /*001a*/ 	.short	(.L_21 - .L_20)
.L_20:
        /*001c*/ 	.word	0x00000000
        /*0020*/ 	.short	0x0004
        /*0022*/ 	.short	0x0018
        /*0024*/ 	.byte	0x00, 0xf0, 0x11, 0x00


	//----- nvinfo : EIATTR_KPARAM_INFO
	.align		4
.L_21:
        /*0028*/ 	.byte	0x04, 0x17
        /*002a*/ 	.short	(.L_23 - .L_22)
.L_22:
        /*002c*/ 	.word	0x00000000
        /*0030*/ 	.short	0x0003
        /*0032*/ 	.short	0x0014
        /*0034*/ 	.byte	0x00, 0xf0, 0x11, 0x00


	//----- nvinfo : EIATTR_KPARAM_INFO
	.align		4
.L_23:
        /*0038*/ 	.byte	0x04, 0x17
        /*003a*/ 	.short	(.L_25 - .L_24)
.L_24:
        /*003c*/ 	.word	0x00000000
        /*0040*/ 	.short	0x0002
        /*0042*/ 	.short	0x0010
        /*0044*/ 	.byte	0x00, 0xf0, 0x11, 0x00


	//----- nvinfo : EIATTR_KPARAM_INFO
	.align		4
.L_25:
        /*0048*/ 	.byte	0x04, 0x17
        /*004a*/ 	.short	(.L_27 - .L_26)
.L_26:
        /*004c*/ 	.word	0x00000000
        /*0050*/ 	.short	0x0001
        /*0052*/ 	.short	0x0008
        /*0054*/ 	.byte	0x00, 0xf5, 0x21, 0x00


	//----- nvinfo : EIATTR_KPARAM_INFO
	.align		4
.L_27:
        /*0058*/ 	.byte	0x04, 0x17
        /*005a*/ 	.short	(.L_29 - .L_28)
.L_28:
        /*005c*/ 	.word	0x00000000
        /*0060*/ 	.short	0x0000
        /*0062*/ 	.short	0x0000
        /*0064*/ 	.byte	0x00, 0xf5, 0x21, 0x00


	//----- nvinfo : EIATTR_SPARSE_MMA_MASK
	.align		4
.L_29:
        /*0068*/ 	.byte	0x03, 0x50
        /*006a*/ 	.short	0x0000


	//----- nvinfo : EIATTR_MAXREG_COUNT
	.align		4
        /*006c*/ 	.byte	0x03, 0x1b
        /*006e*/ 	.short	0x00ff


	//----- nvinfo : EIATTR_MERCURY_ISA_VERSION
	.align		4
        /*0070*/ 	.byte	0x03, 0x5f
        /*0072*/ 	.short	0x0101


	//----- nvinfo : EIATTR_VRC_CTA_INIT_COUNT
	.align		4
        /*0074*/ 	.byte	0x02, 0x4a
	.zero		1
	.zero		1


	//----- nvinfo : EIATTR_EXIT_INSTR_OFFSETS
	.align		4
        /*0078*/ 	.byte	0x04, 0x1c
        /*007a*/ 	.short	(.L_31 - .L_30)


	//   ....[0]....
.L_30:
        /*007c*/ 	.word	0x00000120


	//   ....[1]....
        /*0080*/ 	.word	0x000004e0


	//   ....[2]....
        /*0084*/ 	.word	0x00000520


	//----- nvinfo : EIATTR_CRS_STACK_SIZE
	.align		4
.L_31:
        /*0088*/ 	.byte	0x04, 0x1e
        /*008a*/ 	.short	(.L_33 - .L_32)
.L_32:
        /*008c*/ 	.word	0x00000000


	//----- nvinfo : EIATTR_CBANK_PARAM_SIZE
	.align		4
.L_33:
        /*0090*/ 	.byte	0x03, 0x19
        /*0092*/ 	.short	0x0020


	//----- nvinfo : EIATTR_PARAM_CBANK
	.align		4
        /*0094*/ 	.byte	0x04, 0x0a
        /*0096*/ 	.short	(.L_35 - .L_34)
	.align		4
.L_34:
        /*0098*/ 	.word	index@(.nv.constant0.find_density_peaks)
        /*009c*/ 	.short	0x0380
        /*009e*/ 	.short	0x0020


	//----- nvinfo : EIATTR_SW_WAR
	.align		4
.L_35:
        /*00a0*/ 	.byte	0x04, 0x36
        /*00a2*/ 	.short	(.L_37 - .L_36)
.L_36:
        /*00a4*/ 	.word	0x00000008
.L_37:


//--------------------- .nv.info.scatter_spike_density --------------------------
	.section	.nv.info.scatter_spike_density,"",@"SHT_CUDA_INFO"
	.sectionflags	@""
	.align	4


	//----- nvinfo : EIATTR_CUDA_API_VERSION
	.align		4
        /*0000*/ 	.byte	0x04, 0x37
        /*0002*/ 	.short	(.L_39 - .L_38)
.L_38:
        /*0004*/ 	.word	0x00000082


	//----- nvinfo : EIATTR_KPARAM_INFO
	.align		4
.L_39:
        /*0008*/ 	.byte	0x04, 0x17
        /*000a*/ 	.short	(.L_41 - .L_40)
.L_40:
        /*000c*/ 	.word	0x00000000
        /*0010*/ 	.short	0x000b
        /*0012*/ 	.short	0x0038
        /*0014*/ 	.byte	0x00, 0xf0, 0x11, 0x00


	//----- nvinfo : EIATTR_KPARAM_INFO
	.align		4
.L_41:
        /*0018*/ 	.byte	0x04, 0x17
        /*001a*/ 	.short	(.L_43 - .L_42)
.L_42:
        /*001c*/ 	.word	0x00000000
        /*0020*/ 	.short	0x000a
        /*0022*/ 	.short	0x0034
        /*0024*/ 	.byte	0x00, 0xf0, 0x11, 0x00


	//----- nvinfo : EIATTR_KPARAM_INFO
	.align		4
.L_43:
        /*0028*/ 	.byte	0x04, 0x17
        /*002a*/ 	.short	(.L_45 - .L_44)
.L_44:
        /*002c*/ 	.word	0x00000000
        /*0030*/ 	.short	0x0009
        /*0032*/ 	.short	0x0030
        /*0034*/ 	.byte	0x00, 0xf0, 0x11, 0x00


	//----- nvinfo : EIATTR_KPARAM_INFO
	.align		4
.L_45:
        /*0038*/ 	.byte	0x04, 0x17
        /*003a*/ 	.short	(.L_47 - .L_46)
.L_46:
        /*003c*/ 	.word	0x00000000
        /*0040*/ 	.short	0x0008
        /*0042*/ 	.short	0x002c
        /*0044*/ 	.byte	0x00, 0xf0, 0x11, 0x00


	//----- nvinfo : EIATTR_KPARAM_INFO
	.align		4
.L_47:
        /*0048*/ 	.byte	0x04, 0x17
        /*004a*/ 	.short	(.L_49 - .L_48)
.L_48:
        /*004c*/ 	.word	0x00000000
        /*0050*/ 	.short	0x0007
        /*0052*/ 	.short	0x0028
        /*0054*/ 	.byte	0x00, 0xf0, 0x11, 0x00


	//----- nvinfo : EIATTR_KPARAM_INFO
	.align		4
.L_49:
        /*0058*/ 	.byte	0x04, 0x17
        /*005a*/ 	.short	(.L_51 - .L_50)
.L_50:
        /*005c*/ 	.word	0x00000000
        /*0060*/ 	.short	0x0006
        /*0062*/ 	.short	0x0024
        /*0064*/ 	.byte	0x00, 0xf0, 0x11, 0x00


	//----- nvinfo : EIATTR_KPARAM_INFO
	.align		4
.L_51:
        /*0068*/ 	.byte	0x04, 0x17
        /*006a*/ 	.short	(.L_53 - .L_52)
.L_52:
        /*006c*/ 	.word	0x00000000
        /*0070*/ 	.short	0x0005
        /*0072*/ 	.short	0x0020
        /*0074*/ 	.byte	0x00, 0xf0, 0x11, 0x00


	//----- nvinfo : EIATTR_KPARAM_INFO
	.align		4
.L_53:
        /*0078*/ 	.byte	0x04, 0x17
        /*007a*/ 	.short	(.L_55 - .L_54)
.L_54:
        /*007c*/ 	.word	0x00000000
        /*0080*/ 	.short	0x0004
        /*0082*/ 	.short	0x001c
        /*0084*/ 	.byte	0x00, 0xf0, 0x11, 0x00


	//----- nvinfo : EIATTR_KPARAM_INFO
	.align		4
.L_55:
        /*0088*/ 	.byte	0x04, 0x17
        /*008a*/ 	.short	(.L_57 - .L_56)
.L_56:
        /*008c*/ 	.word	0x00000000
        /*0090*/ 	.short	0x0003
        /*0092*/ 	.short	0x0018
        /*0094*/ 	.byte	0x00, 0xf0, 0x11, 0x00


	//----- nvinfo : EIATTR_KPARAM_INFO
	.align		4
.L_57:
        /*0098*/ 	.byte	0x04, 0x17
        /*009a*/ 	.short	(.L_59 - .L_58)
.L_58:
        /*009c*/ 	.word	0x00000000
        /*00a0*/ 	.short	0x0002
        /*00a2*/ 	.short	0x0010
        /*00a4*/ 	.byte	0x00, 0xf5, 0x21, 0x00


	//----- nvinfo : EIATTR_KPARAM_INFO
	.align		4
.L_59:
        /*00a8*/ 	.byte	0x04, 0x17
        /*00aa*/ 	.short	(.L_61 - .L_60)
.L_60:
        /*00ac*/ 	.word	0x00000000
        /*00b0*/ 	.short	0x0001
        /*00b2*/ 	.short	0x0008
        /*00b4*/ 	.byte	0x00, 0xf5, 0x21, 0x00


	//----- nvinfo : EIATTR_KPARAM_INFO
	.align		4
.L_61:
        /*00b8*/ 	.byte	0x04, 0x17
        /*00ba*/ 	.short	(.L_63 - .L_62)
.L_62:
        /*00bc*/ 	.word	0x00000000
        /*00c0*/ 	.short	0x0000
        /*00c2*/ 	.short	0x0000
        /*00c4*/ 	.byte	0x00, 0xf5, 0x21, 0x00


	//----- nvinfo : EIATTR_SPARSE_MMA_MASK
	.align		4
.L_63:
        /*00c8*/ 	.byte	0x03, 0x50
        /*00ca*/ 	.short	0x0000


	//----- nvinfo : EIATTR_MAXREG_COUNT
	.align		4
        /*00cc*/ 	.byte	0x03, 0x1b
        /*00ce*/ 	.short	0x00ff


	//----- nvinfo : EIATTR_MERCURY_ISA_VERSION
	.align		4
        /*00d0*/ 	.byte	0x03, 0x5f
        /*00d2*/ 	.short	0x0101


	//----- nvinfo : EIATTR_VRC_CTA_INIT_COUNT
	.align		4
        /*00d4*/ 	.byte	0x02, 0x4a
	.zero		1
	.zero		1


	//----- nvinfo : EIATTR_EXIT_INSTR_OFFSETS
	.align		4
        /*00d8*/ 	.byte	0x04, 0x1c
        /*00da*/ 	.short	(.L_65 - .L_64)


	//   ....[0]....
.L_64:
        /*00dc*/ 	.word	0x00000070


	//   ....[1]....
        /*00e0*/ 	.word	0x00000420


	//   ....[2]....
        /*00e4*/ 	.word	0x000014d0


	//----- nvinfo : EIATTR_CRS_STACK_SIZE
	.align		4
.L_65:
        /*00e8*/ 	.byte	0x04, 0x1e
        /*00ea*/ 	.short	(.L_67 - .L_66)
.L_66:
        /*00ec*/ 	.word	0x00000000


	//----- nvinfo : EIATTR_CBANK_PARAM_SIZE
	.align		4
.L_67:
        /*00f0*/ 	.byte	0x03, 0x19
        /*00f2*/ 	.short	0x003c


	//----- nvinfo : EIATTR_PARAM_CBANK
	.align		4
        /*00f4*/ 	.byte	0x04, 0x0a
        /*00f6*/ 	.short	(.L_69 - .L_68)
	.align		4
.L_68:
        /*00f8*/ 	.word	index@(.nv.constant0.scatter_spike_density)
        /*00fc*/ 	.short	0x0380
        /*00fe*/ 	.short	0x003c


	//----- nvinfo : EIATTR_SW_WAR
	.align		4
.L_69:
        /*0100*/ 	.byte	0x04, 0x36
        /*0102*/ 	.short	(.L_71 - .L_70)
.L_70:
        /*0104*/ 	.word	0x00000008
.L_71:


//--------------------- .nv.callgraph             --------------------------
	.section	.nv.callgraph,"",@"SHT_CUDA_CALLGRAPH"
	.align	4
	.sectionentsize	8
	.align		4
        /*0000*/ 	.word	0x00000000
	.align		4
        /*0004*/ 	.word	0xffffffff
	.align		4
        /*0008*/ 	.word	0x00000000
	.align		4
        /*000c*/ 	.word	0xfffffffe
	.align		4
        /*0010*/ 	.word	0x00000000
	.align		4
        /*0014*/ 	.word	0xfffffffd
	.align		4
        /*0018*/ 	.word	0x00000000
	.align		4
        /*001c*/ 	.word	0xfffffffc


//--------------------- .text.find_density_peaks  --------------------------
	.section	.text.find_density_peaks,"ax",@progbits
	.align	128
        .global         find_density_peaks
        .type           find_density_peaks,@function
        .size           find_density_peaks,(.L_x_55 - find_density_peaks)
        .other          find_density_peaks,@"STO_CUDA_ENTRY STV_DEFAULT"
find_density_peaks:
.text.find_density_peaks:
[----:B------:R-:W-:Y:S01]  /*0000*/  LDC R1, c[0x0][0x37c] ;  /* 0x0000df00ff017b82 */ /* 0x000fe20000000800 */
[----:B------:R-:W0:Y:S07]  /*0010*/  S2R R5, SR_TID.Y ;  /* 0x0000000000057919 */ /* 0x000e2e0000002200 */
[----:B------:R-:W1:Y:S01]  /*0020*/  LDC R3, c[0x0][0x360] ;  /* 0x0000d800ff037b82 */ /* 0x000e620000000800 */
[----:B------:R-:W2:Y:S01]  /*0030*/  LDCU.64 UR8, c[0x0][0x390] ;  /* 0x00007200ff0877ac */ /* 0x000ea20008000a00 */
[----:B------:R-:W1:Y:S01]  /*0040*/  S2R R0, SR_TID.X ;  /* 0x0000000000007919 */ /* 0x000e620000002100 */
[----:B------:R-:W3:Y:S01]  /*0050*/  LDCU UR7, c[0x0][0x398] ;  /* 0x00007300ff0777ac */ /* 0x000ee20008000800 */
[----:B------:R-:W4:Y:S04]  /*0060*/  S2R R7, SR_TID.Z ;  /* 0x0000000000077919 */ /* 0x000f280000002300 */
[----:B------:R-:W0:Y:S08]  /*0070*/  S2UR UR5, SR_CTAID.Y ;  /* 0x00000000000579c3 */ /* 0x000e300000002600 */
[----:B------:R-:W0:Y:S08]  /*0080*/  LDC R2, c[0x0][0x364] ;  /* 0x0000d900ff027b82 */ /* 0x000e300000000800 */
[----:B------:R-:W1:Y:S08]  /*0090*/  S2UR UR4, SR_CTAID.X ;  /* 0x00000000000479c3 */ /* 0x000e700000002500 */
[----:B------:R-:W4:Y:S08]  /*00a0*/  S2UR UR6, SR_CTAID.Z ;  /* 0x00000000000679c3 */ /* 0x000f300000002700 */
[----:B------:R-:W4:Y:S01]  /*00b0*/  LDC R6, c[0x0][0x368] ;  /* 0x0000da00ff067b82 */ /* 0x000f220000000800 */
[----:B0-----:R-:W-:-:S05]  /*00c0*/  IMAD R2, R2, UR5, R5 ;  /* 0x0000000502027c24 */ /* 0x001fca000f8e0205 */
[----:B--2---:R-:W-:Y:S01]  /*00d0*/  ISETP.GE.AND P0, PT, R2, UR9, PT ;  /* 0x0000000902007c0c */ /* 0x004fe2000bf06270 */
[----:B-1----:R-:W-:-:S05]  /*00e0*/  IMAD R3, R3, UR4, R0 ;  /* 0x0000000403037c24 */ /* 0x002fca000f8e0200 */
[----:B------:R-:W-:Y:S01]  /*00f0*/  ISETP.GE.OR P0, PT, R3, UR8, P0 ;  /* 0x0000000803007c0c */ /* 0x000fe20008706670 */
[----:B----4-:R-:W-:-:S05]  /*0100*/  IMAD R6, R6, UR6, R7 ;  /* 0x0000000606067c24 */ /* 0x010fca000f8e0207 */
[----:B---3--:R-:W-:-:S13]  /*0110*/  ISETP.GE.OR P0, PT, R6, UR7, P0 ;  /* 0x0000000706007c0c */ /* 0x008fda0008706670 */
[----:B------:R-:W-:Y:S05]  /*0120*/  @P0 EXIT ;  /* 0x000000000000094d */ /* 0x000fea0003800000 */
[----:B------:R-:W0:Y:S01]  /*0130*/  LDC.64 R4, c[0x0][0x380] ;  /* 0x0000e000ff047b82 */ /* 0x000e220000000a00 */
[----:B------:R-:W1:Y:S01]  /*0140*/  LDCU.64 UR4, c[0x0][0x358] ;  /* 0x00006b00ff0477ac */ /* 0x000e620008000a00 */
[----:B------:R-:W-:Y:S01]  /*0150*/  IMAD R7, R3, UR9, R2 ;  /* 0x0000000903077c24 */ /* 0x000fe2000f8e0202 */
[----:B------:R-:W2:Y:S03]  /*0160*/  LDCU UR6, c[0x0][0x39c] ;  /* 0x00007380ff0677ac */ /* 0x000ea60008000800 */
[----:B------:R-:W-:Y:S01]  /*0170*/  IMAD R0, R7, UR7, R6 ;  /* 0x0000000707007c24 */ /* 0x000fe2000f8e0206 */
[----:B------:R-:W3:Y:S03]  /*0180*/  LDCU UR8, c[0x0][0x398] ;  /* 0x00007300ff0877ac */ /* 0x000ee60008000800 */
[----:B0-----:R-:W-:-:S05]  /*0190*/  IMAD.WIDE R4, R0, 0x4, R4 ;  /* 0x0000000400047825 */ /* 0x001fca00078e0204 */
[----:B-1----:R-:W2:Y:S02]  /*01a0*/  LDG.E.CONSTANT R7, desc[UR4][R4.64] ;  /* 0x0000000404077981 */ /* 0x002ea4000c1e9900 */
[----:B--2---:R-:W-:-:S13]  /*01b0*/  FSETP.GEU.AND P0, PT, R7, UR6, PT ;  /* 0x0000000607007c0b */ /* 0x004fda000bf0e000 */
[----:B---3--:R-:W-:Y:S05]  /*01c0*/  @!P0 BRA `(.L_x_0) ;  /* 0x0000000000c88947 */ /* 0x008fea0003800000 */
[----:B------:R-:W-:Y:S01]  /*01d0*/  BSSY.RECONVERGENT B0, `(.L_x_1) ;  /* 0x000002c000007945 */ /* 0x000fe20003800200 */
[----:B------:R-:W-:Y:S02]  /*01e0*/  VIADD R8, R6, 0xffffffff ;  /* 0xffffffff06087836 */ /* 0x000fe40000000000 */
[----:B------:R-:W-:-:S07]  /*01f0*/  IMAD.MOV.U32 R10, RZ, RZ, -0x1 ;  /* 0xffffffffff0a7424 */ /* 0x000fce00078e00ff */
.L_x_6:
[----:B------:R-:W0:Y:S01]  /*0200*/  LDCU UR6, c[0x0][0x390] ;  /* 0x00007200ff0677ac */ /* 0x000e220008000800 */
[----:B------:R-:W-:Y:S01]  /*0210*/  IMAD.IADD R15, R3, 0x1, R10 ;  /* 0x00000001030f7824 */ /* 0x000fe200078e020a */
[----:B------:R-:W-:Y:S01]  /*0220*/  BSSY.RECONVERGENT B1, `(.L_x_2) ;  /* 0x0000023000017945 */ /* 0x000fe20003800200 */
[----:B------:R-:W-:-:S03]  /*0230*/  MOV R9, 0xffffffff ;  /* 0xffffffff00097802 */ /* 0x000fc60000000f00 */
[----:B0-----:R-:W-:-:S04]  /*0240*/  ISETP.GE.AND P0, PT, R15, UR6, PT ;  /* 0x000000060f007c0c */ /* 0x001fc8000bf06270 */
[----:B------:R-:W-:-:S13]  /*0250*/  ISETP.GT.AND P0, PT, R15, -0x1, !P0 ;  /* 0xffffffff0f00780c */ /* 0x000fda0004704270 */
.L_x_5:
[----:B------:R-:W0:Y:S01]  /*0260*/  LDCU UR6, c[0x0][0x394] ;  /* 0x00007280ff0677ac */ /* 0x000e220008000800 */
[----:B------:R-:W-:Y:S01]  /*0270*/  IMAD.IADD R4, R2, 0x1, R9 ;  /* 0x0000000102047824 */ /* 0x000fe200078e0209 */
[----:B------:R-:W-:Y:S01]  /*0280*/  BSSY.RECONVERGENT B2, `(.L_x_3) ;  /* 0x0000019000027945 */ /* 0x000fe20003800200 */
[----:B------:R-:W-:Y:S01]  /*0290*/  LOP3.LUT R14, R9, R10, RZ, 0xfc, !PT ;  /* 0x0000000a090e7212 */ /* 0x000fe200078efcff */
[----:B------:R-:W1:Y:S01]  /*02a0*/  LDCU UR7, c[0x0][0x398] ;  /* 0x00007300ff0777ac */ /* 0x000e620008000800 */
[----:B------:R-:W-:Y:S01]  /*02b0*/  IMAD.MOV.U32 R12, RZ, RZ, RZ ;  /* 0x000000ffff0c7224 */ /* 0x000fe200078e00ff */
[----:B------:R-:W-:Y:S02]  /*02c0*/  MOV R13, R6 ;  /* 0x00000006000d7202 */ /* 0x000fe40000000f00 */
[----:B0-----:R-:W-:Y:S01]  /*02d0*/  ISETP.GE.AND P1, PT, R4, UR6, PT ;  /* 0x0000000604007c0c */ /* 0x001fe2000bf26270 */
[----:B------:R-:W-:-:S03]  /*02e0*/  IMAD R5, R15, UR6, R4 ;  /* 0x000000060f057c24 */ /* 0x000fc6000f8e0204 */
[----:B------:R-:W-:Y:S01]  /*02f0*/  ISETP.GT.AND P1, PT, R4, -0x1, !P1 ;  /* 0xffffffff0400780c */ /* 0x000fe20004f24270 */
[----:B-1----:R-:W-:-:S03]  /*0300*/  IMAD R11, R5, UR7, R8 ;  /* 0x00000007050b7c24 */ /* 0x002fc6000f8e0208 */
[----:B------:R-:W-:-:S13]  /*0310*/  PLOP3.LUT P1, PT, P0, P1, PT, 0x80, 0x8 ;  /* 0x000000000008781c */ /* 0x000fda0000723070 */
.L_x_4:
[----:B------:R-:W-:Y:S02]  /*0320*/  VIADD R4, R13, 0xffffffff ;  /* 0xffffffff0d047836 */ /* 0x000fe40000000000 */
[----:B------:R-:W-:-:S03]  /*0330*/  VIADD R17, R12, 0xffffffff ;  /* 0xffffffff0c117836 */ /* 0x000fc60000000000 */
[----:B------:R-:W-:Y:S02]  /*0340*/  ISETP.GE.AND P3, PT, R4, UR8, PT ;  /* 0x0000000804007c0c */ /* 0x000fe4000bf66270 */
[----:B------:R-:W-:Y:S02]  /*0350*/  LOP3.LUT P2, RZ, R14, R17, RZ, 0xfc, !PT ;  /* 0x000000110eff7212 */ /* 0x000fe4000784fcff */
[----:B------:R-:W-:-:S04]  /*0360*/  ISETP.GT.AND P3, PT, R4, -0x1, !P3 ;  /* 0xffffffff0400780c */ /* 0x000fc80005f64270 */
[----:B------:R-:W-:-:S13]  /*0370*/  PLOP3.LUT P2, PT, P2, P1, P3, 0x7f, 0x0 ;  /* 0x000000000000781c */ /* 0x000fda0001742f37 */
[----:B------:R-:W0:Y:S02]  /*0380*/  @!P2 LDC.64 R4, c[0x0][0x380] ;  /* 0x0000e000ff04ab82 */ /* 0x000e240000000a00 */
[----:B0-----:R-:W-:-:S06]  /*0390*/  @!P2 IMAD.WIDE R4, R11, 0x4, R4 ;  /* 0x000000040b04a825 */ /* 0x001fcc00078e0204 */
[----:B------:R-:W2:Y:S01]  /*03a0*/  @!P2 LDG.E.CONSTANT R4, desc[UR4][R4.64] ;  /* 0x000000040404a981 */ /* 0x000ea2000c1e9900 */
[----:B------:R-:W-:Y:S01]  /*03b0*/  ISETP.LT.AND P3, PT, R17, 0x1, PT ;  /* 0x000000011100780c */ /* 0x000fe20003f61270 */
[----:B------:R-:W-:Y:S01]  /*03c0*/  VIADD R13, R13, 0x1 ;  /* 0x000000010d0d7836 */ /* 0x000fe20000000000 */
[----:B------:R-:W-:Y:S01]  /*03d0*/  IADD3 R12, PT, PT, R12, 0x1, RZ ;  /* 0x000000010c0c7810 */ /* 0x000fe20007ffe0ff */
[----:B------:R-:W-:Y:S01]  /*03e0*/  VIADD R11, R11, 0x1 ;  /* 0x000000010b0b7836 */ /* 0x000fe20000000000 */
[----:B--2---:R-:W-:-:S13]  /*03f0*/  FSETP.LEU.OR P2, PT, R4, R7, P2 ;  /* 0x000000070400720b */ /* 0x004fda000174b400 */
[----:B------:R-:W-:Y:S05]  /*0400*/  @P2 BRA P3, `(.L_x_4) ;  /* 0xfffffffc00c42947 */ /* 0x000fea000183ffff */
[----:B------:R-:W-:Y:S05]  /*0410*/  BSYNC.RECONVERGENT B2 ;  /* 0x0000000000027941 */ /* 0x000fea0003800200 */
.L_x_3:
[C---:B------:R-:W-:Y:S02]  /*0420*/  ISETP.LT.AND P1, PT, R9.reuse, 0x1, PT ;  /* 0x000000010900780c */ /* 0x040fe40003f21270 */
[----:B------:R-:W-:-:S11]  /*0430*/  IADD3 R9, PT, PT, R9, 0x1, RZ ;  /* 0x0000000109097810 */ /* 0x000fd60007ffe0ff */
[----:B------:R-:W-:Y:S05]  /*0440*/  @P2 BRA P1, `(.L_x_5) ;  /* 0xfffffffc00842947 */ /* 0x000fea000083ffff */
[----:B------:R-:W-:Y:S05]  /*0450*/  BSYNC.RECONVERGENT B1 ;  /* 0x0000000000017941 */ /* 0x000fea0003800200 */
.L_x_2:
[C---:B------:R-:W-:Y:S01]  /*0460*/  ISETP.LT.AND P0, PT, R10.reuse, 0x1, PT ;  /* 0x000000010a00780c */ /* 0x040fe20003f01270 */
[----:B------:R-:W-:-:S12]  /*0470*/  VIADD R10, R10, 0x1 ;  /* 0x000000010a0a7836 */ /* 0x000fd80000000000 */
[----:B------:R-:W-:Y:S05]  /*0480*/  @P2 BRA P0, `(.L_x_6) ;  /* 0xfffffffc005c2947 */ /* 0x000fea000003ffff */
[----:B------:R-:W-:Y:S05]  /*0490*/  BSYNC.RECONVERGENT B0 ;  /* 0x0000000000007941 */ /* 0x000fea0003800200 */
.L_x_1:
[----:B------:R-:W0:Y:S01]  /*04a0*/  LDC.64 R2, c[0x0][0x388] ;  /* 0x0000e200ff027b82 */ /* 0x000e220000000a00 */
[----:B------:R-:W-:Y:S01]  /*04b0*/  SEL R5, RZ, 0x1, !P2 ;  /* 0x00000001ff057807 */ /* 0x000fe20005000000 */
[----:B0-----:R-:W-:-:S05]  /*04c0*/  IMAD.WIDE R2, R0, 0x4, R2 ;  /* 0x0000000400027825 */ /* 0x001fca00078e0202 */
[----:B------:R-:W-:Y:S01]  /*04d0*/  STG.E desc[UR4][R2.64], R5 ;  /* 0x0000000502007986 */ /* 0x000fe2000c101904 */
[----:B------:R-:W-:Y:S05]  /*04e0*/  EXIT ;  /* 0x000000000000794d */ /* 0x000fea0003800000 */
.L_x_0:
[----:B------:R-:W0:Y:S02]  /*04f0*/  LDC.64 R2, c[0x0][0x388] ;  /* 0x0000e200ff027b82 */ /* 0x000e240000000a00 */
[----:B0-----:R-:W-:-:S05]  /*0500*/  IMAD.WIDE R2, R0, 0x4, R2 ;  /* 0x0000000400027825 */ /* 0x001fca00078e0202 */
[----:B------:R-:W-:Y:S01]  /*0510*/  STG.E desc[UR4][R2.64], RZ ;  /* 0x000000ff02007986 */ /* 0x000fe2000c101904 */
[----:B------:R-:W-:Y:S05]  /*0520*/  EXIT ;  /* 0x000000000000794d */ /* 0x000fea0003800000 */
.L_x_7:
[----:B------:R-:W-:-:S00]  /*0530*/  BRA `(.L_x_7) ;  /* 0xfffffffc00fc7947 */ /* 0x000fc0000383ffff */
[----:B------:R-:W-:-:S00]  /*0540*/  NOP ;  /* 0x0000000000007918 */ /* 0x000fc00000000000 */
        /* <DEDUP_REMOVED lines=11> */
.L_x_55:


//--------------------- .text.scatter_spike_density --------------------------
	.section	.text.scatter_spike_density,"ax",@progbits
	.align	128
        .global         scatter_spike_density
        .type           scatter_spike_density,@function
        .size           scatter_spike_density,(.L_x_54 - scatter_spike_density)
        .other          scatter_spike_density,@"STO_CUDA_ENTRY STV_DEFAULT"
scatter_spike_density:
.text.scatter_spike_density:
[----:B------:R-:W-:Y:S01]  /*0000*/  LDC R1, c[0x0][0x37c] ;  /* 0x0000df00ff017b82 */ /* 0x000fe20000000800 */
[----:B------:R-:W0:Y:S07]  /*0010*/  S2R R0, SR_TID.X ;  /* 0x0000000000007919 */ /* 0x000e2e0000002100 */
[----:B------:R-:W0:Y:S01]  /*0020*/  S2UR UR4, SR_CTAID.X ;  /* 0x00000000000479c3 */ /* 0x000e220000002500 */
[----:B------:R-:W1:Y:S07]  /*0030*/  LDCU UR5, c[0x0][0x398] ;  /* 0x00007300ff0577ac */ /* 0x000e6e0008000800 */
[----:B------:R-:W0:Y:S02]  /*0040*/  LDC R5, c[0x0][0x360] ;  /* 0x0000d800ff057b82 */ /* 0x000e240000000800 */
[----:B0-----:R-:W-:-:S05]  /*0050*/  IMAD R5, R5, UR4, R0 ;  /* 0x0000000405057c24 */ /* 0x001fca000f8e0200 */
[----:B-1----:R-:W-:-:S13]  /*0060*/  ISETP.GE.AND P0, PT, R5, UR5, PT ;  /* 0x0000000505007c0c */ /* 0x002fda000bf06270 */
[----:B------:R-:W-:Y:S05]  /*0070*/  @P0 EXIT ;  /* 0x000000000000094d */ /* 0x000fea0003800000 */
[----:B------:R-:W0:Y:S01]  /*0080*/  LDC.64 R8, c[0x0][0x388] ;  /* 0x0000e200ff087b82 */ /* 0x000e220000000a00 */
[----:B------:R-:W1:Y:S07]  /*0090*/  LDCU.64 UR4, c[0x0][0x358] ;  /* 0x00006b00ff0477ac */ /* 0x000e6e0008000a00 */
[----:B------:R-:W2:Y:S08]  /*00a0*/  LDC.64 R2, c[0x0][0x380] ;  /* 0x0000e000ff027b82 */ /* 0x000eb00000000a00 */
[----:B------:R-:W3:Y:S01]  /*00b0*/  LDC R11, c[0x0][0x3b8] ;  /* 0x0000ee00ff0b7b82 */ /* 0x000ee20000000800 */
[----:B0-----:R-:W-:-:S04]  /*00c0*/  IMAD.WIDE R8, R5, 0x4, R8 ;  /* 0x0000000405087825 */ /* 0x001fc800078e0208 */
[----:B------:R-:W-:Y:S02]  /*00d0*/  IMAD R5, R5, 0x3, RZ ;  /* 0x0000000305057824 */ /* 0x000fe400078e02ff */
[----:B-1----:R-:W4:Y:S02]  /*00e0*/  LDG.E.CONSTANT R8, desc[UR4][R8.64] ;  /* 0x0000000408087981 */ /* 0x002f24000c1e9900 */
[----:B--2---:R-:W-:-:S05]  /*00f0*/  IMAD.WIDE R2, R5, 0x4, R2 ;  /* 0x0000000405027825 */ /* 0x004fca00078e0202 */
[----:B------:R0:W5:Y:S04]  /*0100*/  LDG.E.CONSTANT R4, desc[UR4][R2.64] ;  /* 0x0000000402047981 */ /* 0x000168000c1e9900 */
[----:B------:R0:W5:Y:S04]  /*0110*/  LDG.E.CONSTANT R5, desc[UR4][R2.64+0x4] ;  /* 0x0000040402057981 */ /* 0x000168000c1e9900 */
[----:B------:R0:W5:Y:S01]  /*0120*/  LDG.E.CONSTANT R7, desc[UR4][R2.64+0x8] ;  /* 0x0000080402077981 */ /* 0x000162000c1e9900 */
[----:B---3--:R-:W-:-:S04]  /*0130*/  FADD R0, R11, R11 ;  /* 0x0000000b0b007221 */ /* 0x008fc80000000000 */
[----:B------:R-:W-:-:S05]  /*0140*/  FMUL R0, R0, R11 ;  /* 0x0000000b00007220 */ /* 0x000fca0000400000 */
[----:B------:R-:W-:-:S04]  /*0150*/  IADD3 R6, PT, PT, R0, 0x1800000, RZ ;  /* 0x0180000000067810 */ /* 0x000fc80007ffe0ff */
[----:B------:R-:W-:-:S04]  /*0160*/  LOP3.LUT R6, R6, 0x7f800000, RZ, 0xc0, !PT ;  /* 0x7f80000006067812 */ /* 0x000fc800078ec0ff */
[----:B------:R-:W-:Y:S01]  /*0170*/  ISETP.GT.U32.AND P0, PT, R6, 0x1ffffff, PT ;  /* 0x01ffffff0600780c */ /* 0x000fe20003f04070 */
[----:B----4-:R-:W-:-:S12]  /*0180*/  FMUL R6, R8, R8 ;  /* 0x0000000808067220 */ /* 0x010fd80000400000 */
[----:B0-----:R-:W-:Y:S05]  /*0190*/  @P0 BRA `(.L_x_8) ;  /* 0x00000000000c0947 */ /* 0x001fea0003800000 */
[----:B------:R-:W-:-:S07]  /*01a0*/  MOV R12, 0x1c0 ;  /* 0x000001c0000c7802 */ /* 0x000fce0000000f00 */
[----:B-----5:R-:W-:Y:S05]  /*01b0*/  CALL.REL.NOINC `($__internal_0_$__cuda_sm20_rcp_rn_f32_slowpath) ;  /* 0x0000001000c87944 */ /* 0x020fea0003c00000 */
[----:B------:R-:W-:Y:S05]  /*01c0*/  BRA `(.L_x_9) ;  /* 0x0000000000107947 */ /* 0x000fea0003800000 */
.L_x_8:
[----:B------:R-:W0:Y:S02]  /*01d0*/  MUFU.RCP R3, R0 ;  /* 0x0000000000037308 */ /* 0x000e240000001000 */
[----:B0-----:R-:W-:-:S04]  /*01e0*/  FFMA R2, R0, R3, -1 ;  /* 0xbf80000000027423 */ /* 0x001fc80000000003 */
[----:B------:R-:W-:-:S04]  /*01f0*/  FADD.FTZ R2, -R2, -RZ ;  /* 0x800000ff02027221 */ /* 0x000fc80000010100 */
[----:B------:R-:W-:-:S07]  /*0200*/  FFMA R8, R3, R2, R3 ;  /* 0x0000000203087223 */ /* 0x000fce0000000003 */
.L_x_9:
[----:B------:R-:W0:Y:S08]  /*0210*/  LDC R11, c[0x0][0x3b4] ;  /* 0x0000ed00ff0b7b82 */ /* 0x000e300000000800 */
[----:B------:R-:W1:Y:S08]  /*0220*/  LDC R2, c[0x0][0x3b8] ;  /* 0x0000ee00ff027b82 */ /* 0x000e700000000800 */
[----:B------:R-:W2:Y:S01]  /*0230*/  LDC R0, c[0x0][0x3b4] ;  /* 0x0000ed00ff007b82 */ /* 0x000ea20000000800 */
[----:B0-----:R-:W0:Y:S01]  /*0240*/  MUFU.RCP R3, R11 ;  /* 0x0000000b00037308 */ /* 0x001e220000001000 */
[----:B-1----:R-:W-:-:S07]  /*0250*/  FMUL R2, R2, 3 ;  /* 0x4040000002027820 */ /* 0x002fce0000400000 */
[----:B------:R-:W1:Y:S01]  /*0260*/  FCHK P0, R2, R11 ;  /* 0x0000000b02007302 */ /* 0x000e620000000000 */
[----:B0-----:R-:W-:-:S04]  /*0270*/  FFMA R10, R3, -R11, 1 ;  /* 0x3f800000030a7423 */ /* 0x001fc8000000080b */
[----:B------:R-:W-:-:S04]  /*0280*/  FFMA R3, R3, R10, R3 ;  /* 0x0000000a03037223 */ /* 0x000fc80000000003 */
[----:B------:R-:W-:-:S04]  /*0290*/  FFMA R9, R2, R3, RZ ;  /* 0x0000000302097223 */ /* 0x000fc800000000ff */
[----:B------:R-:W-:-:S04]  /*02a0*/  FFMA R10, R9, -R11, R2 ;  /* 0x8000000b090a7223 */ /* 0x000fc80000000002 */
[----:B------:R-:W-:Y:S01]  /*02b0*/  FFMA R9, R3, R10, R9 ;  /* 0x0000000a03097223 */ /* 0x000fe20000000009 */
[----:B-12---:R-:W-:Y:S06]  /*02c0*/  @!P0 BRA `(.L_x_10) ;  /* 0x00000000000c8947 */ /* 0x006fec0003800000 */
[----:B------:R-:W-:-:S07]  /*02d0*/  MOV R14, 0x2f0 ;  /* 0x000002f0000e7802 */ /* 0x000fce0000000f00 */
[----:B-----5:R-:W-:Y:S05]  /*02e0*/  CALL.REL.NOINC `($__internal_1_$__cuda_sm3x_div_rn_noftz_f32_slowpath) ;  /* 0x0000001400507944 */ /* 0x020fea0003c00000 */
[----:B------:R-:W-:-:S07]  /*02f0*/  MOV R9, R2 ;  /* 0x0000000200097202 */ /* 0x000fce0000000f00 */
.L_x_10:
[----:B------:R-:W0:Y:S01]  /*0300*/  LDC.64 R10, c[0x0][0x3b0] ;  /* 0x0000ec00ff0a7b82 */ /* 0x000e220000000a00 */
[----:B------:R-:W-:Y:S01]  /*0310*/  F2I.CEIL.NTZ R9, R9 ;  /* 0x0000000900097305 */ /* 0x000fe2000020b100 */
[----:B------:R-:W-:Y:S07]  /*0320*/  BSSY.RECONVERGENT B0, `(.L_x_11) ;  /* 0x000000e000007945 */ /* 0x000fee0003800200 */
[----:B0-----:R-:W0:Y:S01]  /*0330*/  MUFU.RCP R2, R11 ;  /* 0x0000000b00027308 */ /* 0x001e220000001000 */
[----:B-----5:R-:W-:-:S07]  /*0340*/  FADD R10, R7, -R10 ;  /* 0x8000000a070a7221 */ /* 0x020fce0000000000 */
[----:B------:R-:W1:Y:S01]  /*0350*/  FCHK P0, R10, R11 ;  /* 0x0000000b0a007302 */ /* 0x000e620000000000 */
[----:B0-----:R-:W-:-:S04]  /*0360*/  FFMA R3, R2, -R11, 1 ;  /* 0x3f80000002037423 */ /* 0x001fc8000000080b */
[----:B------:R-:W-:-:S04]  /*0370*/  FFMA R2, R2, R3, R2 ;  /* 0x0000000302027223 */ /* 0x000fc80000000002 */
[----:B------:R-:W-:-:S04]  /*0380*/  FFMA R3, R2, R10, RZ ;  /* 0x0000000a02037223 */ /* 0x000fc800000000ff */
[----:B------:R-:W-:-:S04]  /*0390*/  FFMA R12, R3, -R11, R10 ;  /* 0x8000000b030c7223 */ /* 0x000fc8000000000a */
[----:B------:R-:W-:Y:S01]  /*03a0*/  FFMA R12, R2, R12, R3 ;  /* 0x0000000c020c7223 */ /* 0x000fe20000000003 */
[----:B-1----:R-:W-:Y:S06]  /*03b0*/  @!P0 BRA `(.L_x_12) ;  /* 0x0000000000108947 */ /* 0x002fec0003800000 */
[----:B------:R-:W-:Y:S01]  /*03c0*/  IMAD.MOV.U32 R2, RZ, RZ, R10 ;  /* 0x000000ffff027224 */ /* 0x000fe200078e000a */
[----:B------:R-:W-:-:S07]  /*03d0*/  MOV R14, 0x3f0 ;  /* 0x000003f0000e7802 */ /* 0x000fce0000000f00 */
[----:B------:R-:W-:Y:S05]  /*03e0*/  CALL.REL.NOINC `($__internal_1_$__cuda_sm3x_div_rn_noftz_f32_slowpath) ;  /* 0x0000001400107944 */ /* 0x000fea0003c00000 */
[----:B------:R-:W-:-:S07]  /*03f0*/  MOV R12, R2 ;  /* 0x00000002000c7202 */ /* 0x000fce0000000f00 */
.L_x_12:
[----:B------:R-:W-:Y:S05]  /*0400*/  BSYNC.RECONVERGENT B0 ;  /* 0x0000000000007941 */ /* 0x000fea0003800200 */
.L_x_11:
[----:B------:R-:W-:-:S13]  /*0410*/  ISETP.GE.AND P0, PT, R9, RZ, PT ;  /* 0x000000ff0900720c */ /* 0x000fda0003f06270 */
[----:B------:R-:W-:Y:S05]  /*0420*/  @!P0 EXIT ;  /* 0x000000000000894d */ /* 0x000fea0003800000 */
[----:B------:R-:W0:Y:S01]  /*0430*/  LDC.64 R14, c[0x0][0x3b0] ;  /* 0x0000ec00ff0e7b82 */ /* 0x000e220000000a00 */
[----:B------:R-:W1:Y:S01]  /*0440*/  LDCU UR7, c[0x0][0x3ac] ;  /* 0x00007580ff0777ac */ /* 0x000e620008000800 */
[----:B------:R-:W2:Y:S01]  /*0450*/  F2I.TRUNC.NTZ R12, R12 ;  /* 0x0000000c000c7305 */ /* 0x000ea2000020f100 */
[----:B------:R-:W-:Y:S01]  /*0460*/  IADD3 R11, PT, PT, -R9, 0x1, RZ ;  /* 0x00000001090b7810 */ /* 0x000fe20007ffe1ff */
[----:B------:R-:W-:Y:S01]  /*0470*/  BSSY.RECONVERGENT B0, `(.L_x_13) ;  /* 0x0000025000007945 */ /* 0x000fe20003800200 */
[----:B------:R-:W3:Y:S02]  /*0480*/  LDCU UR6, c[0x0][0x3a4] ;  /* 0x00007480ff0677ac */ /* 0x000ee40008000800 */
[C---:B--2---:R-:W-:Y:S01]  /*0490*/  IADD3 R3, PT, PT, R12.reuse, R11, RZ ;  /* 0x0000000b0c037210 */ /* 0x044fe20007ffe0ff */
[----:B------:R-:W-:Y:S02]  /*04a0*/  IMAD.IADD R10, R12, 0x1, -R9 ;  /* 0x000000010c0a7824 */ /* 0x000fe400078e0a09 */
[----:B-1----:R-:W-:Y:S01]  /*04b0*/  FADD R20, R5, -UR7 ;  /* 0x8000000705147e21 */ /* 0x002fe20008000000 */
[----:B---3--:R-:W-:Y:S01]  /*04c0*/  ISETP.GE.AND P5, PT, R3, UR6, PT ;  /* 0x0000000603007c0c */ /* 0x008fe2000bfa6270 */
[----:B0-----:R-:W0:Y:S01]  /*04d0*/  MUFU.RCP R2, R15 ;  /* 0x0000000f00027308 */ /* 0x001e220000001000 */
[----:B------:R-:W-:-:S02]  /*04e0*/  IADD3 R16, PT, PT, R10, 0x2, RZ ;  /* 0x000000020a107810 */ /* 0x000fc40007ffe0ff */
[----:B------:R-:W-:Y:S02]  /*04f0*/  ISETP.LT.OR P5, PT, R3, RZ, P5 ;  /* 0x000000ff0300720c */ /* 0x000fe40002fa1670 */
[C---:B------:R-:W-:Y:S02]  /*0500*/  ISETP.GE.AND P4, PT, R16.reuse, UR6, PT ;  /* 0x0000000610007c0c */ /* 0x040fe4000bf86270 */
[----:B------:R-:W-:Y:S01]  /*0510*/  I2FP.F32.U32 R17, R16 ;  /* 0x0000001000117245 */ /* 0x000fe20000201000 */
[----:B------:R-:W1:Y:S01]  /*0520*/  FCHK P0, R20, R15 ;  /* 0x0000000f14007302 */ /* 0x000e620000000000 */
[----:B------:R-:W-:Y:S02]  /*0530*/  ISETP.LT.OR P4, PT, R16, RZ, P4 ;  /* 0x000000ff1000720c */ /* 0x000fe40002781670 */
[----:B------:R-:W-:-:S04]  /*0540*/  ISETP.GE.AND P3, PT, R10, UR6, PT ;  /* 0x000000060a007c0c */ /* 0x000fc8000bf66270 */
[----:B------:R-:W-:Y:S01]  /*0550*/  ISETP.LT.OR P3, PT, R10, RZ, P3 ;  /* 0x000000ff0a00720c */ /* 0x000fe20001f61670 */
[----:B0-----:R-:W-:-:S04]  /*0560*/  FFMA R13, R2, -R15, 1 ;  /* 0x3f800000020d7423 */ /* 0x001fc8000000080f */
[----:B------:R-:W-:Y:S01]  /*0570*/  FFMA R2, R2, R13, R2 ;  /* 0x0000000d02027223 */ /* 0x000fe20000000002 */
[----:B------:R-:W-:Y:S02]  /*0580*/  I2FP.F32.U32 R13, R3 ;  /* 0x00000003000d7245 */ /* 0x000fe40000201000 */
[----:B------:R-:W-:Y:S01]  /*0590*/  I2FP.F32.U32 R3, R10 ;  /* 0x0000000a00037245 */ /* 0x000fe20000201000 */
[C---:B------:R-:W-:Y:S02]  /*05a0*/  FFMA R19, R2.reuse, R20, RZ ;  /* 0x0000001402137223 */ /* 0x040fe400000000ff */
[-CC-:B------:R-:W-:Y:S02]  /*05b0*/  FFMA R18, R13, R15.reuse, R14.reuse ;  /* 0x0000000f0d127223 */ /* 0x180fe4000000000e */
[-CC-:B------:R-:W-:Y:S01]  /*05c0*/  FFMA R16, R3, R15.reuse, R14.reuse ;  /* 0x0000000f03107223 */ /* 0x180fe2000000000e */
[-C--:B------:R-:W-:Y:S01]  /*05d0*/  FFMA R14, R17, R15.reuse, R14 ;  /* 0x0000000f110e7223 */ /* 0x080fe2000000000e */
[----:B------:R-:W-:Y:S01]  /*05e0*/  FFMA R21, R19, -R15, R20 ;  /* 0x8000000f13157223 */ /* 0x000fe20000000014 */
[C---:B------:R-:W-:Y:S01]  /*05f0*/  FADD R17, -R7.reuse, R18 ;  /* 0x0000001207117221 */ /* 0x040fe20000000100 */
[C---:B------:R-:W-:Y:S01]  /*0600*/  FADD R16, -R7.reuse, R16 ;  /* 0x0000001007107221 */ /* 0x040fe20000000100 */
[----:B------:R-:W-:Y:S01]  /*0610*/  FADD R14, -R7, R14 ;  /* 0x0000000e070e7221 */ /* 0x000fe20000000100 */
[----:B------:R-:W-:Y:S01]  /*0620*/  FFMA R13, R2, R21, R19 ;  /* 0x00000015020d7223 */ /* 0x000fe20000000013 */
[----:B------:R-:W-:Y:S01]  /*0630*/  IADD3 R19, PT, PT, -R9, RZ, RZ ;  /* 0x000000ff09137210 */ /* 0x000fe20007ffe1ff */
[----:B------:R-:W-:Y:S01]  /*0640*/  FMUL R18, R16, R16 ;  /* 0x0000001010127220 */ /* 0x000fe20000400000 */
[----:B------:R-:W-:Y:S01]  /*0650*/  FMUL R17, R17, R17 ;  /* 0x0000001111117220 */ /* 0x000fe20000400000 */
[----:B------:R-:W-:Y:S01]  /*0660*/  FMUL R16, R14, R14 ;  /* 0x0000000e0e107220 */ /* 0x000fe20000400000 */
[----:B-1----:R-:W-:Y:S06]  /*0670*/  @!P0 BRA `(.L_x_14) ;  /* 0x0000000000108947 */ /* 0x002fec0003800000 */
[----:B------:R-:W-:Y:S01]  /*0680*/  IMAD.MOV.U32 R2, RZ, RZ, R20 ;  /* 0x000000ffff027224 */ /* 0x000fe200078e0014 */
[----:B------:R-:W-:-:S07]  /*0690*/  MOV R14, 0x6b0 ;  /* 0x000006b0000e7802 */ /* 0x000fce0000000f00 */
[----:B------:R-:W-:Y:S05]  /*06a0*/  CALL.REL.NOINC `($__internal_1_$__cuda_sm3x_div_rn_noftz_f32_slowpath) ;  /* 0x0000001000607944 */ /* 0x000fea0003c00000 */
[----:B------:R-:W-:-:S07]  /*06b0*/  MOV R13, R2 ;  /* 0x00000002000d7202 */ /* 0x000fce0000000f00 */
.L_x_14:
[----:B------:R-:W-:Y:S05]  /*06c0*/  BSYNC.RECONVERGENT B0 ;  /* 0x0000000000007941 */ /* 0x000fea0003800200 */
.L_x_13:
[----:B------:R-:W0:Y:S01]  /*06d0*/  LDC R20, c[0x0][0x3b4] ;  /* 0x0000ed00ff147b82 */ /* 0x000e220000000800 */
[----:B------:R-:W1:Y:S01]  /*06e0*/  LDCU UR6, c[0x0][0x3a8] ;  /* 0x00007500ff0677ac */ /* 0x000e620008000800 */
[----:B------:R-:W-:Y:S01]  /*06f0*/  F2I.TRUNC.NTZ R13, R13 ;  /* 0x0000000d000d7305 */ /* 0x000fe2000020f100 */
[----:B------:R-:W-:Y:S01]  /*0700*/  BSSY.RECONVERGENT B0, `(.L_x_15) ;  /* 0x000000e000007945 */ /* 0x000fe20003800200 */
[----:B-1----:R-:W-:-:S06]  /*0710*/  FADD R3, R4, -UR6 ;  /* 0x8000000604037e21 */ /* 0x002fcc0008000000 */
[----:B0-----:R-:W0:Y:S08]  /*0720*/  MUFU.RCP R15, R20 ;  /* 0x00000014000f7308 */ /* 0x001e300000001000 */
[----:B------:R-:W1:Y:S01]  /*0730*/  FCHK P0, R3, R20 ;  /* 0x0000001403007302 */ /* 0x000e620000000000 */
[----:B0-----:R-:W-:-:S04]  /*0740*/  FFMA R2, R15, -R20, 1 ;  /* 0x3f8000000f027423 */ /* 0x001fc80000000814 */
[----:B------:R-:W-:-:S04]  /*0750*/  FFMA R2, R15, R2, R15 ;  /* 0x000000020f027223 */ /* 0x000fc8000000000f */
[----:B------:R-:W-:-:S04]  /*0760*/  FFMA R14, R2, R3, RZ ;  /* 0x00000003020e7223 */ /* 0x000fc800000000ff */
[----:B------:R-:W-:-:S04]  /*0770*/  FFMA R15, R14, -R20, R3 ;  /* 0x800000140e0f7223 */ /* 0x000fc80000000003 */
[----:B------:R-:W-:Y:S01]  /*0780*/  FFMA R22, R2, R15, R14 ;  /* 0x0000000f02167223 */ /* 0x000fe2000000000e */
[----:B-1----:R-:W-:Y:S06]  /*0790*/  @!P0 BRA `(.L_x_16) ;  /* 0x0000000000108947 */ /* 0x002fec0003800000 */
[----:B------:R-:W-:Y:S02]  /*07a0*/  MOV R2, R3 ;  /* 0x0000000300027202 */ /* 0x000fe40000000f00 */
[----:B------:R-:W-:-:S07]  /*07b0*/  MOV R14, 0x7d0 ;  /* 0x000007d0000e7802 */ /* 0x000fce0000000f00 */
[----:B------:R-:W-:Y:S05]  /*07c0*/  CALL.REL.NOINC `($__internal_1_$__cuda_sm3x_div_rn_noftz_f32_slowpath) ;  /* 0x0000001000187944 */ /* 0x000fea0003c00000 */
[----:B------:R-:W-:-:S07]  /*07d0*/  IMAD.MOV.U32 R22, RZ, RZ, R2 ;  /* 0x000000ffff167224 */ /* 0x000fce00078e0002 */
.L_x_16:
[----:B------:R-:W-:Y:S05]  /*07e0*/  BSYNC.RECONVERGENT B0 ;  /* 0x0000000000007941 */ /* 0x000fea0003800200 */
.L_x_15:
[----:B------:R-:W0:Y:S02]  /*07f0*/  F2I.TRUNC.NTZ R22, R22 ;  /* 0x0000001600167305 */ /* 0x000e24000020f100 */
.L_x_37:
[----:B-1----:R-:W1:Y:S01]  /*0800*/  LDCU UR6, c[0x0][0x39c] ;  /* 0x00007380ff0677ac */ /* 0x002e620008000800 */
[----:B0-----:R-:W-:Y:S01]  /*0810*/  IADD3 R21, PT, PT, R22, R19, RZ ;  /* 0x0000001316157210 */ /* 0x001fe20007ffe0ff */
[----:B------:R-:W-:Y:S01]  /*0820*/  BSSY.RECONVERGENT B1, `(.L_x_17) ;  /* 0x00000c8000017945 */ /* 0x000fe20003800200 */
[C---:B------:R-:W-:Y:S02]  /*0830*/  ISETP.NE.AND P1, PT, R19.reuse, R9, PT ;  /* 0x000000091300720c */ /* 0x040fe40003f25270 */
[----:B------:R-:W-:Y:S02]  /*0840*/  IADD3 R19, PT, PT, R19, 0x1, RZ ;  /* 0x0000000113137810 */ /* 0x000fe40007ffe0ff */
[----:B------:R-:W-:Y:S02]  /*0850*/  P2R R25, PR, RZ, 0x2 ;  /* 0x00000002ff197803 */ /* 0x000fe40000000000 */
[----:B-1----:R-:W-:-:S04]  /*0860*/  ISETP.GE.AND P0, PT, R21, UR6, PT ;  /* 0x0000000615007c0c */ /* 0x002fc8000bf06270 */
[----:B------:R-:W-:-:S13]  /*0870*/  ISETP.LT.OR P0, PT, R21, RZ, P0 ;  /* 0x000000ff1500720c */ /* 0x000fda0000701670 */
[----:B--23--:R-:W-:Y:S05]  /*0880*/  @P0 BRA `(.L_x_18) ;  /* 0x0000000c00040947 */ /* 0x00cfea0003800000 */
[----:B------:R-:W0:Y:S01]  /*0890*/  LDC R3, c[0x0][0x3a8] ;  /* 0x0000ea00ff037b82 */ /* 0x000e220000000800 */
[----:B------:R-:W0:Y:S01]  /*08a0*/  LDCU UR6, c[0x0][0x3b4] ;  /* 0x00007680ff0677ac */ /* 0x000e220008000800 */
[----:B------:R-:W-:Y:S01]  /*08b0*/  I2FP.F32.U32 R0, R21 ;  /* 0x0000001500007245 */ /* 0x000fe20000201000 */
[----:B------:R-:W-:-:S04]  /*08c0*/  IMAD.MOV R20, RZ, RZ, -R9 ;  /* 0x000000ffff147224 */ /* 0x000fc800078e0a09 */
[----:B0-----:R-:W-:-:S04]  /*08d0*/  FFMA R3, R0, UR6, R3 ;  /* 0x0000000600037c23 */ /* 0x001fc80008000003 */
[----:B------:R-:W-:-:S04]  /*08e0*/  FADD R3, -R4, R3 ;  /* 0x0000000304037221 */ /* 0x000fc80000000100 */
[----:B------:R-:W-:-:S07]  /*08f0*/  FMUL R0, R3, R3 ;  /* 0x0000000303007220 */ /* 0x000fce0000400000 */
.L_x_36:
[----:B0-----:R-:W0:Y:S01]  /*0900*/  LDC R14, c[0x0][0x3a0] ;  /* 0x0000e800ff0e7b82 */ /* 0x001e220000000800 */
[----:B-123--:R-:W-:Y:S01]  /*0910*/  IADD3 R15, PT, PT, R13, R20, RZ ;  /* 0x000000140d0f7210 */ /* 0x00efe20007ffe0ff */
[----:B------:R-:W-:Y:S01]  /*0920*/  BSSY.RECONVERGENT B0, `(.L_x_19) ;  /* 0x00000b6000007945 */ /* 0x000fe20003800200 */
[C---:B------:R-:W-:Y:S02]  /*0930*/  ISETP.NE.AND P2, PT, R20.reuse, R9, PT ;  /* 0x000000091400720c */ /* 0x040fe40003f45270 */
[----:B------:R-:W-:Y:S02]  /*0940*/  IADD3 R20, PT, PT, R20, 0x1, RZ ;  /* 0x0000000114147810 */ /* 0x000fe40007ffe0ff */
[----:B0-----:R-:W-:-:S04]  /*0950*/  ISETP.GE.AND P0, PT, R15, R14, PT ;  /* 0x0000000e0f00720c */ /* 0x001fc80003f06270 */
[----:B------:R-:W-:-:S13]  /*0960*/  ISETP.LT.OR P0, PT, R15, RZ, P0 ;  /* 0x000000ff0f00720c */ /* 0x000fda0000701670 */
[----:B------:R-:W-:Y:S05]  /*0970*/  @P0 BRA `(.L_x_20) ;  /* 0x0000000800c00947 */ /* 0x000fea0003800000 */
[----:B------:R-:W0:Y:S01]  /*0980*/  LDC R24, c[0x0][0x3ac] ;  /* 0x0000eb00ff187b82 */ /* 0x000e220000000800 */
[----:B------:R-:W0:Y:S01]  /*0990*/  LDCU UR6, c[0x0][0x3b4] ;  /* 0x00007680ff0677ac */ /* 0x000e220008000800 */
[----:B------:R-:W-:Y:S01]  /*09a0*/  IMAD R14, R21, R14, R15 ;  /* 0x0000000e150e7224 */ /* 0x000fe200078e020f */
[----:B------:R-:W-:Y:S01]  /*09b0*/  I2FP.F32.U32 R15, R15 ;  /* 0x0000000f000f7245 */ /* 0x000fe20000201000 */
[----:B------:R-:W-:Y:S01]  /*09c0*/  BSSY.RECONVERGENT B2, `(.L_x_21) ;  /* 0x0000019000027945 */ /* 0x000fe20003800200 */
[----:B------:R-:W-:-:S03]  /*09d0*/  LOP3.LUT R23, R9, 0x1, RZ, 0xc0, !PT ;  /* 0x0000000109177812 */ /* 0x000fc600078ec0ff */
[----:B------:R-:W1:Y:S01]  /*09e0*/  LDC R27, c[0x0][0x3a4] ;  /* 0x0000e900ff1b7b82 */ /* 0x000e620000000800 */
[----:B------:R-:W-:-:S07]  /*09f0*/  ISETP.NE.U32.AND P0, PT, R23, 0x1, PT ;  /* 0x000000011700780c */ /* 0x000fce0003f05070 */
[----:B------:R-:W2:Y:S01]  /*0a00*/  LDC.64 R2, c[0x0][0x390] ;  /* 0x0000e400ff027b82 */ /* 0x000ea20000000a00 */
[----:B0-----:R-:W-:-:S04]  /*0a10*/  FFMA R24, R15, UR6, R24 ;  /* 0x000000060f187c23 */ /* 0x001fc80008000018 */
[----:B------:R-:W-:Y:S01]  /*0a20*/  FADD R23, -R5, R24 ;  /* 0x0000001805177221 */ /* 0x000fe20000000100 */
[----:B-1----:R-:W-:-:S03]  /*0a30*/  IMAD R15, R14, R27, R10 ;  /* 0x0000001b0e0f7224 */ /* 0x002fc600078e020a */
[----:B------:R-:W-:Y:S01]  /*0a40*/  FFMA R23, R23, R23, R0 ;  /* 0x0000001717177223 */ /* 0x000fe20000000000 */
[----:B--2---:R-:W-:Y:S01]  /*0a50*/  IMAD.WIDE R2, R15, 0x4, R2 ;  /* 0x000000040f027825 */ /* 0x004fe200078e0202 */
[----:B------:R-:W-:Y:S06]  /*0a60*/  @P3 BRA `(.L_x_22) ;  /* 0x0000000000383947 */ /* 0x000fec0003800000 */
[----:B------:R-:W-:Y:S01]  /*0a70*/  FADD R15, R18, R23 ;  /* 0x00000017120f7221 */ /* 0x000fe20000000000 */
[----:B------:R-:W-:Y:S02]  /*0a80*/  HFMA2 R29, -RZ, RZ, 3.7421875, 0 ;  /* 0x437c0000ff1d7431 */ /* 0x000fe400000001ff */
[----:B------:R-:W-:Y:S02]  /*0a90*/  IMAD.MOV.U32 R24, RZ, RZ, 0x3bbb989d ;  /* 0x3bbb989dff187424 */ /* 0x000fe400078e00ff */
[----:B------:R-:W-:-:S04]  /*0aa0*/  FMUL R15, R15, -R8 ;  /* 0x800000080f0f7220 */ /* 0x000fc80000400000 */
[----:B------:R-:W-:-:S04]  /*0ab0*/  FFMA.SAT R24, R15, R24, 0.5 ;  /* 0x3f0000000f187423 */ /* 0x000fc80000002018 */
[----:B------:R-:W-:-:S04]  /*0ac0*/  FFMA.RM R24, R24, R29, 12582913 ;  /* 0x4b40000118187423 */ /* 0x000fc8000000401d */
[C---:B------:R-:W-:Y:S01]  /*0ad0*/  FADD R26, R24.reuse, -12583039 ;  /* 0xcb40007f181a7421 */ /* 0x040fe20000000000 */
[----:B------:R-:W-:-:S03]  /*0ae0*/  SHF.L.U32 R24, R24, 0x17, RZ ;  /* 0x0000001718187819 */ /* 0x000fc600000006ff */
[----:B------:R-:W-:-:S04]  /*0af0*/  FFMA R26, R15, 1.4426950216293334961, -R26 ;  /* 0x3fb8aa3b0f1a7823 */ /* 0x000fc8000000081a */
[----:B------:R-:W-:-:S04]  /*0b00*/  FFMA R26, R15, 1.925963033500011079e-08, R26 ;  /* 0x32a570600f1a7823 */ /* 0x000fc8000000001a */
[----:B------:R-:W0:Y:S02]  /*0b10*/  MUFU.EX2 R15, R26 ;  /* 0x0000001a000f7308 */ /* 0x000e240000000800 */
[----:B0-----:R-:W-:-:S04]  /*0b20*/  FMUL R15, R24, R15 ;  /* 0x0000000f180f7220 */ /* 0x001fc80000400000 */
[----:B------:R-:W-:-:S05]  /*0b30*/  FMUL R15, R6, R15 ;  /* 0x0000000f060f7220 */ /* 0x000fca0000400000 */
[----:B------:R0:W-:Y:S02]  /*0b40*/  REDG.E.ADD.F32.FTZ.RN.STRONG.GPU desc[UR4][R2.64], R15 ;  /* 0x0000000f020079a6 */ /* 0x0001e4000c12f304 */
.L_x_22:
[----:B------:R-:W-:Y:S05]  /*0b50*/  BSYNC.RECONVERGENT B2 ;  /* 0x0000000000027941 */ /* 0x000fea0003800200 */
.L_x_21:
[----:B------:R-:W-:Y:S01]  /*0b60*/  BSSY.RECONVERGENT B2, `(.L_x_23) ;  /* 0x0000024000027945 */ /* 0x000fe20003800200 */
[----:B0-----:R-:W-:-:S03]  /*0b70*/  IMAD.MOV.U32 R15, RZ, RZ, R11 ;  /* 0x000000ffff0f7224 */ /* 0x001fc600078e000b */
[----:B------:R-:W-:Y:S05]  /*0b80*/  @P0 BRA `(.L_x_24) ;  /* 0x0000000000840947 */ /* 0x000fea0003800000 */
[----:B------:R-:W-:Y:S04]  /*0b90*/  BSSY.RECONVERGENT B3, `(.L_x_25) ;  /* 0x0000010000037945 */ /* 0x000fe80003800200 */
[----:B------:R-:W-:Y:S05]  /*0ba0*/  @P5 BRA `(.L_x_26) ;  /* 0x0000000000385947 */ /* 0x000fea0003800000 */
[----:B------:R-:W-:Y:S01]  /*0bb0*/  FADD R15, R17, R23 ;  /* 0x00000017110f7221 */ /* 0x000fe20000000000 */
[----:B------:R-:W-:Y:S01]  /*0bc0*/  HFMA2 R29, -RZ, RZ, 3.7421875, 0 ;  /* 0x437c0000ff1d7431 */ /* 0x000fe200000001ff */
[----:B------:R-:W-:Y:S02]  /*0bd0*/  MOV R24, 0x3bbb989d ;  /* 0x3bbb989d00187802 */ /* 0x000fe40000000f00 */
[----:B------:R-:W-:-:S04]  /*0be0*/  FMUL R15, R15, -R8 ;  /* 0x800000080f0f7220 */ /* 0x000fc80000400000 */
[----:B------:R-:W-:-:S04]  /*0bf0*/  FFMA.SAT R24, R15, R24, 0.5 ;  /* 0x3f0000000f187423 */ /* 0x000fc80000002018 */
[----:B------:R-:W-:-:S04]  /*0c00*/  FFMA.RM R24, R24, R29, 12582913 ;  /* 0x4b40000118187423 */ /* 0x000fc8000000401d */
[C---:B------:R-:W-:Y:S01]  /*0c10*/  FADD R26, R24.reuse, -12583039 ;  /* 0xcb40007f181a7421 */ /* 0x040fe20000000000 */
[----:B------:R-:W-:-:S03]  /*0c20*/  IMAD.SHL.U32 R24, R24, 0x800000, RZ ;  /* 0x0080000018187824 */ /* 0x000fc600078e00ff */
[----:B------:R-:W-:-:S04]  /*0c30*/  FFMA R26, R15, 1.4426950216293334961, -R26 ;  /* 0x3fb8aa3b0f1a7823 */ /* 0x000fc8000000081a */
[----:B------:R-:W-:-:S04]  /*0c40*/  FFMA R26, R15, 1.925963033500011079e-08, R26 ;  /* 0x32a570600f1a7823 */ /* 0x000fc8000000001a */
[----:B------:R-:W0:Y:S02]  /*0c50*/  MUFU.EX2 R15, R26 ;  /* 0x0000001a000f7308 */ /* 0x000e240000000800 */
[----:B0-----:R-:W-:-:S04]  /*0c60*/  FMUL R15, R24, R15 ;  /* 0x0000000f180f7220 */ /* 0x001fc80000400000 */
[----:B------:R-:W-:-:S05]  /*0c70*/  FMUL R15, R6, R15 ;  /* 0x0000000f060f7220 */ /* 0x000fca0000400000 */
[----:B------:R0:W-:Y:S02]  /*0c80*/  REDG.E.ADD.F32.FTZ.RN.STRONG.GPU desc[UR4][R2.64+0x4], R15 ;  /* 0x0000040f020079a6 */ /* 0x0001e4000c12f304 */
.L_x_26:
[----:B------:R-:W-:Y:S05]  /*0c90*/  BSYNC.RECONVERGENT B3 ;  /* 0x0000000000037941 */ /* 0x000fea0003800200 */
.L_x_25:
[----:B0-----:R-:W-:Y:S01]  /*0ca0*/  IADD3 R15, PT, PT, -R9, 0x3, RZ ;  /* 0x00000003090f7810 */ /* 0x001fe20007ffe1ff */
[----:B------:R-:W-:Y:S06]  /*0cb0*/  @P4 BRA `(.L_x_24) ;  /* 0x0000000000384947 */ /* 0x000fec0003800000 */
        /* <DEDUP_REMOVED lines=14> */
.L_x_24:
[----:B------:R-:W-:Y:S05]  /*0da0*/  BSYNC.RECONVERGENT B2 ;  /* 0x0000000000027941 */ /* 0x000fea0003800200 */
.L_x_23:
[----:B------:R-:W-:-:S13]  /*0db0*/  ISETP.GE.U32.AND P0, PT, R9, 0x2, PT ;  /* 0x000000020900780c */ /* 0x000fda0003f06070 */
[----:B------:R-:W-:Y:S05]  /*0dc0*/  @!P0 BRA `(.L_x_20) ;  /* 0x0000000400ac8947 */ /* 0x000fea0003800000 */
[-C--:B------:R-:W-:Y:S02]  /*0dd0*/  IADD3 R24, PT, PT, R12, R15.reuse, RZ ;  /* 0x0000000f0c187210 */ /* 0x080fe40007ffe0ff */
[----:B------:R-:W-:-:S03]  /*0de0*/  IADD3 R26, PT, PT, -R9, R15, RZ ;  /* 0x0000000f091a7210 */ /* 0x000fc60007ffe1ff */
[----:B------:R-:W-:Y:S02]  /*0df0*/  IMAD R27, R14, R27, R24 ;  /* 0x0000001b0e1b7224 */ /* 0x000fe400078e0218 */
[----:B------:R-:W-:-:S07]  /*0e00*/  VIADD R24, R24, 0x1 ;  /* 0x0000000118187836 */ /* 0x000fce0000000000 */
.L_x_35:
[----:B0-----:R-:W0:Y:S01]  /*0e10*/  LDC R29, c[0x0][0x3a4] ;  /* 0x0000e900ff1d7b82 */ /* 0x001e220000000800 */
[----:B------:R-:W-:Y:S01]  /*0e20*/  IADD3 R28, PT, PT, R24, -0x1, RZ ;  /* 0xffffffff181c7810 */ /* 0x000fe20007ffe0ff */
[----:B------:R-:W-:Y:S06]  /*0e30*/  BSSY.RECONVERGENT B2, `(.L_x_27) ;  /* 0x0000018000027945 */ /* 0x000fec0003800200 */
[----:B-123--:R-:W1:Y:S01]  /*0e40*/  LDC.64 R2, c[0x0][0x390] ;  /* 0x0000e400ff027b82 */ /* 0x00ee620000000a00 */
[----:B0-----:R-:W-:-:S04]  /*0e50*/  ISETP.GE.AND P0, PT, R28, R29, PT ;  /* 0x0000001d1c00720c */ /* 0x001fc80003f06270 */
[----:B------:R-:W-:Y:S01]  /*0e60*/  ISETP.LT.OR P0, PT, R28, RZ, P0 ;  /* 0x000000ff1c00720c */ /* 0x000fe20000701670 */
[----:B-1----:R-:W-:-:S12]  /*0e70*/  IMAD.WIDE R2, R27, 0x4, R2 ;  /* 0x000000041b027825 */ /* 0x002fd800078e0202 */
[----:B------:R-:W-:Y:S05]  /*0e80*/  @P0 BRA `(.L_x_28) ;  /* 0x0000000000480947 */ /* 0x000fea0003800000 */
[----:B------:R-:W0:Y:S01]  /*0e90*/  LDC.64 R14, c[0x0][0x3b0] ;  /* 0x0000ec00ff0e7b82 */ /* 0x000e220000000a00 */
[----:B------:R-:W-:-:S05]  /*0ea0*/  I2FP.F32.U32 R31, R28 ;  /* 0x0000001c001f7245 */ /* 0x000fca0000201000 */
[----:B0-----:R-:W-:Y:S01]  /*0eb0*/  FFMA R14, R31, R15, R14 ;  /* 0x0000000f1f0e7223 */ /* 0x001fe2000000000e */
[----:B------:R-:W-:-:S03]  /*0ec0*/  IMAD.MOV.U32 R31, RZ, RZ, 0x437c0000 ;  /* 0x437c0000ff1f7424 */ /* 0x000fc600078e00ff */
[----:B------:R-:W-:-:S04]  /*0ed0*/  FADD R14, -R7, R14 ;  /* 0x0000000e070e7221 */ /* 0x000fc80000000100 */
[----:B------:R-:W-:Y:S01]  /*0ee0*/  FFMA R15, R14, R14, R23 ;  /* 0x0000000e0e0f7223 */ /* 0x000fe20000000017 */
[----:B------:R-:W-:-:S03]  /*0ef0*/  MOV R14, 0x3bbb989d ;  /* 0x3bbb989d000e7802 */ /* 0x000fc60000000f00 */
        /* <DEDUP_REMOVED lines=11> */
.L_x_28:
[----:B------:R-:W-:Y:S05]  /*0fb0*/  BSYNC.RECONVERGENT B2 ;  /* 0x0000000000027941 */ /* 0x000fea0003800200 */
.L_x_27:
[CC--:B------:R-:W-:Y:S01]  /*0fc0*/  ISETP.GE.AND P6, PT, R24.reuse, R29.reuse, PT ;  /* 0x0000001d1800720c */ /* 0x0c0fe20003fc6270 */
[C---:B------:R-:W-:Y:S01]  /*0fd0*/  VIADD R28, R24.reuse, 0x2 ;  /* 0x00000002181c7836 */ /* 0x040fe20000000000 */
[C---:B------:R-:W-:Y:S01]  /*0fe0*/  IADD3 R30, PT, PT, R24.reuse, 0x1, RZ ;  /* 0x00000001181e7810 */ /* 0x040fe20007ffe0ff */
[----:B------:R-:W-:Y:S01]  /*0ff0*/  BSSY.RECONVERGENT B2, `(.L_x_29) ;  /* 0x000001a000027945 */ /* 0x000fe20003800200 */
[----:B------:R-:W-:Y:S02]  /*1000*/  ISETP.LT.OR P6, PT, R24, RZ, P6 ;  /* 0x000000ff1800720c */ /* 0x000fe400037c1670 */
[-C--:B------:R-:W-:Y:S02]  /*1010*/  ISETP.GE.AND P1, PT, R30, R29.reuse, PT ;  /* 0x0000001d1e00720c */ /* 0x080fe40003f26270 */
[----:B------:R-:W-:Y:S02]  /*1020*/  ISETP.GE.AND P0, PT, R28, R29, PT ;  /* 0x0000001d1c00720c */ /* 0x000fe40003f06270 */
[----:B------:R-:W-:-:S02]  /*1030*/  ISETP.LT.OR P1, PT, R30, RZ, P1 ;  /* 0x000000ff1e00720c */ /* 0x000fc40000f21670 */
[----:B------:R-:W-:Y:S02]  /*1040*/  ISETP.LT.OR P0, PT, R28, RZ, P0 ;  /* 0x000000ff1c00720c */ /* 0x000fe40000701670 */
[----:B------:R-:W-:-:S03]  /*1050*/  IADD3 R26, PT, PT, R26, 0x4, RZ ;  /* 0x000000041a1a7810 */ /* 0x000fc60007ffe0ff */
[----:B------:R-:W-:Y:S08]  /*1060*/  @P6 BRA `(.L_x_30) ;  /* 0x0000000000486947 */ /* 0x000ff00003800000 */
[----:B0-----:R-:W0:Y:S01]  /*1070*/  LDC.64 R14, c[0x0][0x3b0] ;  /* 0x0000ec00ff0e7b82 */ /* 0x001e220000000a00 */
[----:B------:R-:W-:-:S05]  /*1080*/  I2FP.F32.U32 R29, R24 ;  /* 0x00000018001d7245 */ /* 0x000fca0000201000 */
[----:B0-----:R-:W-:Y:S01]  /*1090*/  FFMA R14, R29, R15, R14 ;  /* 0x0000000f1d0e7223 */ /* 0x001fe2000000000e */
[----:B------:R-:W-:-:S03]  /*10a0*/  IMAD.MOV.U32 R29, RZ, RZ, 0x437c0000 ;  /* 0x437c0000ff1d7424 */ /* 0x000fc600078e00ff */
[----:B------:R-:W-:-:S04]  /*10b0*/  FADD R14, -R7, R14 ;  /* 0x0000000e070e7221 */ /* 0x000fc80000000100 */
[----:B------:R-:W-:Y:S01]  /*10c0*/  FFMA R15, R14, R14, R23 ;  /* 0x0000000e0e0f7223 */ /* 0x000fe20000000017 */
[----:B------:R-:W-:-:S03]  /*10d0*/  HFMA2 R14, -RZ, RZ, 0.96630859375, -0.0022525787353515625 ;  /* 0x3bbb989dff0e7431 */ /* 0x000fc600000001ff */
        /* <DEDUP_REMOVED lines=11> */
.L_x_30:
[----:B------:R-:W-:Y:S05]  /*1190*/  BSYNC.RECONVERGENT B2 ;  /* 0x0000000000027941 */ /* 0x000fea0003800200 */
.L_x_29:
[----:B------:R-:W-:Y:S01]  /*11a0*/  BSSY.RECONVERGENT B2, `(.L_x_31) ;  /* 0x0000015000027945 */ /* 0x000fe20003800200 */
[----:B------:R-:W-:-:S03]  /*11b0*/  ISETP.NE.AND P6, PT, R26, 0x1, PT ;  /* 0x000000011a00780c */ /* 0x000fc60003fc5270 */
[----:B------:R-:W-:Y:S10]  /*11c0*/  @P1 BRA `(.L_x_32) ;  /* 0x0000000000481947 */ /* 0x000ff40003800000 */
[----:B01----:R-:W0:Y:S01]  /*11d0*/  LDC.64 R14, c[0x0][0x3b0] ;  /* 0x0000ec00ff0e7b82 */ /* 0x003e220000000a00 */
        /* <DEDUP_REMOVED lines=17> */
.L_x_32:
[----:B------:R-:W-:Y:S05]  /*12f0*/  BSYNC.RECONVERGENT B2 ;  /* 0x0000000000027941 */ /* 0x000fea0003800200 */
.L_x_31:
[----:B------:R-:W-:Y:S04]  /*1300*/  BSSY.RECONVERGENT B2, `(.L_x_33) ;  /* 0x0000014000027945 */ /* 0x000fe80003800200 */
[----:B------:R-:W-:Y:S05]  /*1310*/  @P0 BRA `(.L_x_34) ;  /* 0x0000000000480947 */ /* 0x000fea0003800000 */
[----:B012---:R-:W0:Y:S01]  /*1320*/  LDC.64 R14, c[0x0][0x3b0] ;  /* 0x0000ec00ff0e7b82 */ /* 0x007e220000000a00 */
[----:B------:R-:W-:-:S05]  /*1330*/  I2FP.F32.U32 R29, R28 ;  /* 0x0000001c001d7245 */ /* 0x000fca0000201000 */
[----:B0-----:R-:W-:Y:S01]  /*1340*/  FFMA R14, R29, R15, R14 ;  /* 0x0000000f1d0e7223 */ /* 0x001fe2000000000e */
[----:B------:R-:W-:-:S03]  /*1350*/  MOV R29, 0x437c0000 ;  /* 0x437c0000001d7802 */ /* 0x000fc60000000f00 */
[----:B------:R-:W-:-:S04]  /*1360*/  FADD R14, -R7, R14 ;  /* 0x0000000e070e7221 */ /* 0x000fc80000000100 */
[----:B------:R-:W-:Y:S01]  /*1370*/  FFMA R15, R14, R14, R23 ;  /* 0x0000000e0e0f7223 */ /* 0x000fe20000000017 */
[----:B------:R-:W-:-:S03]  /*1380*/  HFMA2 R14, -RZ, RZ, 0.96630859375, -0.0022525787353515625 ;  /* 0x3bbb989dff0e7431 */ /* 0x000fc600000001ff */
        /* <DEDUP_REMOVED lines=11> */
.L_x_34:
[----:B------:R-:W-:Y:S05]  /*1440*/  BSYNC.RECONVERGENT B2 ;  /* 0x0000000000027941 */ /* 0x000fea0003800200 */
.L_x_33:
[----:B------:R-:W-:Y:S02]  /*1450*/  IADD3 R24, PT, PT, R24, 0x4, RZ ;  /* 0x0000000418187810 */ /* 0x000fe40007ffe0ff */
[----:B------:R-:W-:Y:S01]  /*1460*/  IADD3 R27, PT, PT, R27, 0x4, RZ ;  /* 0x000000041b1b7810 */ /* 0x000fe20007ffe0ff */
[----:B------:R-:W-:Y:S06]  /*1470*/  @P6 BRA `(.L_x_35) ;  /* 0xfffffff800646947 */ /* 0x000fec000383ffff */
.L_x_20:
[----:B------:R-:W-:Y:S05]  /*1480*/  BSYNC.RECONVERGENT B0 ;  /* 0x0000000000007941 */ /* 0x000fea0003800200 */
.L_x_19:
[----:B------:R-:W-:Y:S05]  /*1490*/  @P2 BRA `(.L_x_36) ;  /* 0xfffffff400182947 */ /* 0x000fea000383ffff */
.L_x_18:
[----:B------:R-:W-:Y:S05]  /*14a0*/  BSYNC.RECONVERGENT B1 ;  /* 0x0000000000017941 */ /* 0x000fea0003800200 */
.L_x_17:
[----:B------:R-:W-:-:S13]  /*14b0*/  ISETP.NE.AND P0, PT, R25, RZ, PT ;  /* 0x000000ff1900720c */ /* 0x000fda0003f05270 */
[----:B------:R-:W-:Y:S05]  /*14c0*/  @P0 BRA `(.L_x_37) ;  /* 0xfffffff000cc0947 */ /* 0x000fea000383ffff */
[----:B------:R-:W-:Y:S05]  /*14d0*/  EXIT ;  /* 0x000000000000794d */ /* 0x000fea0003800000 */
        .weak           $__internal_0_$__cuda_sm20_rcp_rn_f32_slowpath
        .type           $__internal_0_$__cuda_sm20_rcp_rn_f32_slowpath,@function
        .size           $__internal_0_$__cuda_sm20_rcp_rn_f32_slowpath,($__internal_1_$__cuda_sm3x_div_rn_noftz_f32_slowpath - $__internal_0_$__cuda_sm20_rcp_rn_f32_slowpath)
$__internal_0_$__cuda_sm20_rcp_rn_f32_slowpath:
[----:B------:R-:W-:-:S04]  /*14e0*/  SHF.L.U32 R2, R0, 0x1, RZ ;  /* 0x0000000100027819 */ /* 0x000fc800000006ff */
[----:B------:R-:W-:-:S04]  /*14f0*/  SHF.R.U32.HI R2, RZ, 0x18, R2 ;  /* 0x00000018ff027819 */ /* 0x000fc80000011602 */
[----:B------:R-:W-:-:S13]  /*1500*/  ISETP.NE.U32.AND P0, PT, R2, RZ, PT ;  /* 0x000000ff0200720c */ /* 0x000fda0003f05070 */
[----:B------:R-:W-:Y:S05]  /*1510*/  @P0 BRA `(.L_x_38) ;  /* 0x00000000002c0947 */ /* 0x000fea0003800000 */
[----:B------:R-:W-:-:S05]  /*1520*/  IMAD.SHL.U32 R2, R0, 0x2, RZ ;  /* 0x0000000200027824 */ /* 0x000fca00078e00ff */
[----:B------:R-:W-:-:S13]  /*1530*/  ISETP.NE.AND P0, PT, R2, RZ, PT ;  /* 0x000000ff0200720c */ /* 0x000fda0003f05270 */
[----:B------:R2:W3:Y:S01]  /*1540*/  @!P0 MUFU.RCP R2, R0 ;  /* 0x0000000000028308 */ /* 0x0004e20000001000 */
[----:B------:R-:W-:Y:S05]  /*1550*/  @!P0 BRA `(.L_x_39) ;  /* 0x0000000000a48947 */ /* 0x000fea0003800000 */
[----:B------:R-:W-:-:S04]  /*1560*/  FFMA R3, R0, 1.84467440737095516160e+19, RZ ;  /* 0x5f80000000037823 */ /* 0x000fc800000000ff */
[----:B--2---:R-:W3:Y:S02]  /*1570*/  MUFU.RCP R0, R3 ;  /* 0x0000000300007308 */ /* 0x004ee40000001000 */
[----:B---3--:R-:W-:-:S04]  /*1580*/  FFMA R2, R3, R0, -1 ;  /* 0xbf80000003027423 */ /* 0x008fc80000000000 */
[----:B------:R-:W-:-:S04]  /*1590*/  FADD.FTZ R9, -R2, -RZ ;  /* 0x800000ff02097221 */ /* 0x000fc80000010100 */
[----:B------:R-:W-:-:S04]  /*15a0*/  FFMA R0, R0, R9, R0 ;  /* 0x0000000900007223 */ /* 0x000fc80000000000 */
[----:B------:R-:W-:Y:S01]  /*15b0*/  FFMA R2, R0, 1.84467440737095516160e+19, RZ ;  /* 0x5f80000000027823 */ /* 0x000fe200000000ff */
[----:B------:R-:W-:Y:S06]  /*15c0*/  BRA `(.L_x_39) ;  /* 0x0000000000887947 */ /* 0x000fec0003800000 */
.L_x_38:
[----:B------:R-:W-:-:S04]  /*15d0*/  IADD3 R3, PT, PT, R2, -0xfd, RZ ;  /* 0xffffff0302037810 */ /* 0x000fc80007ffe0ff */
[----:B------:R-:W-:-:S13]  /*15e0*/  ISETP.GT.U32.AND P0, PT, R3, 0x1, PT ;  /* 0x000000010300780c */ /* 0x000fda0003f04070 */
[----:B------:R-:W-:Y:S05]  /*15f0*/  @P0 BRA `(.L_x_40) ;  /* 0x0000000000780947 */ /* 0x000fea0003800000 */
[----:B------:R-:W-:Y:S01]  /*1600*/  LOP3.LUT R8, R0, 0x7fffff, RZ, 0xc0, !PT ;  /* 0x007fffff00087812 */ /* 0x000fe200078ec0ff */
[----:B------:R-:W-:-:S03]  /*1610*/  HFMA2 R14, -RZ, RZ, 0, 1.78813934326171875e-07 ;  /* 0x00000003ff0e7431 */ /* 0x000fc600000001ff */
[----:B------:R-:W-:-:S04]  /*1620*/  LOP3.LUT R8, R8, 0x3f800000, RZ, 0xfc, !PT ;  /* 0x3f80000008087812 */ /* 0x000fc800078efcff */
[----:B------:R-:W0:Y:S01]  /*1630*/  MUFU.RCP R9, R8 ;  /* 0x0000000800097308 */ /* 0x000e220000001000 */
[----:B------:R-:W-:Y:S01]  /*1640*/  SHF.L.U32 R13, R14, R3, RZ ;  /* 0x000000030e0d7219 */ /* 0x000fe200000006ff */
[----:B0-----:R-:W-:-:S04]  /*1650*/  FFMA R10, R8, R9, -1 ;  /* 0xbf800000080a7423 */ /* 0x001fc80000000009 */
[----:B------:R-:W-:-:S04]  /*1660*/  FADD.FTZ R10, -R10, -RZ ;  /* 0x800000ff0a0a7221 */ /* 0x000fc80000010100 */
[CCC-:B------:R-:W-:Y:S01]  /*1670*/  FFMA.RM R11, R9.reuse, R10.reuse, R9.reuse ;  /* 0x0000000a090b7223 */ /* 0x1c0fe20000004009 */
[----:B------:R-:W-:-:S04]  /*1680*/  FFMA.RP R10, R9, R10, R9 ;  /* 0x0000000a090a7223 */ /* 0x000fc80000008009 */
[C---:B------:R-:W-:Y:S02]  /*1690*/  LOP3.LUT R9, R11.reuse, 0x7fffff, RZ, 0xc0, !PT ;  /* 0x007fffff0b097812 */ /* 0x040fe400078ec0ff */
[----:B------:R-:W-:Y:S02]  /*16a0*/  FSETP.NEU.FTZ.AND P0, PT, R11, R10, PT ;  /* 0x0000000a0b00720b */ /* 0x000fe40003f1d000 */
[----:B------:R-:W-:Y:S02]  /*16b0*/  LOP3.LUT R10, R9, 0x800000, RZ, 0xfc, !PT ;  /* 0x00800000090a7812 */ /* 0x000fe400078efcff */
[----:B------:R-:W-:Y:S02]  /*16c0*/  SEL R9, RZ, 0xffffffff, !P0 ;  /* 0xffffffffff097807 */ /* 0x000fe40004000000 */
[----:B------:R-:W-:Y:S02]  /*16d0*/  LOP3.LUT R8, R13, R10, RZ, 0xc0, !PT ;  /* 0x0000000a0d087212 */ /* 0x000fe400078ec0ff */
[----:B------:R-:W-:-:S02]  /*16e0*/  IADD3 R9, PT, PT, -R9, RZ, RZ ;  /* 0x000000ff09097210 */ /* 0x000fc40007ffe1ff */
[-C--:B------:R-:W-:Y:S02]  /*16f0*/  SHF.R.U32.HI R8, RZ, R3.reuse, R8 ;  /* 0x00000003ff087219 */ /* 0x080fe40000011608 */
[----:B------:R-:W-:Y:S02]  /*1700*/  LOP3.LUT P1, RZ, R9, R3, R10, 0xf8, !PT ;  /* 0x0000000309ff7212 */ /* 0x000fe4000782f80a */
[C---:B------:R-:W-:Y:S02]  /*1710*/  LOP3.LUT P0, RZ, R8.reuse, 0x1, RZ, 0xc0, !PT ;  /* 0x0000000108ff7812 */ /* 0x040fe4000780c0ff */
[----:B------:R-:W-:-:S04]  /*1720*/  LOP3.LUT P2, RZ, R8, 0x2, RZ, 0xc0, !PT ;  /* 0x0000000208ff7812 */ /* 0x000fc8000784c0ff */
[----:B------:R-:W-:Y:S02]  /*1730*/  PLOP3.LUT P0, PT, P0, P1, P2, 0xe0, 0x0 ;  /* 0x000000000000781c */ /* 0x000fe40000703c20 */
[----:B------:R-:W-:Y:S02]  /*1740*/  LOP3.LUT P1, RZ, R0, 0x7fffff, RZ, 0xc0, !PT ;  /* 0x007fffff00ff7812 */ /* 0x000fe4000782c0ff */
[----:B------:R-:W-:-:S05]  /*1750*/  SEL R3, RZ, 0x1, !P0 ;  /* 0x00000001ff037807 */ /* 0x000fca0004000000 */
[----:B------:R-:W-:-:S05]  /*1760*/  IMAD.MOV R3, RZ, RZ, -R3 ;  /* 0x000000ffff037224 */ /* 0x000fca00078e0a03 */
[----:B------:R-:W-:Y:S02]  /*1770*/  ISETP.GE.AND P0, PT, R3, RZ, PT ;  /* 0x000000ff0300720c */ /* 0x000fe40003f06270 */
[----:B------:R-:W-:-:S04]  /*1780*/  IADD3 R3, PT, PT, R2, -0xfc, RZ ;  /* 0xffffff0402037810 */ /* 0x000fc80007ffe0ff */
[----:B------:R-:W-:-:S07]  /*1790*/  SHF.R.U32.HI R3, RZ, R3, R10 ;  /* 0x00000003ff037219 */ /* 0x000fce000001160a */
[----:B------:R-:W-:-:S04]  /*17a0*/  @!P0 IADD3 R3, PT, PT, R3, 0x1, RZ ;  /* 0x0000000103038810 */ /* 0x000fc80007ffe0ff */
[----:B------:R-:W-:-:S04]  /*17b0*/  @!P1 SHF.L.U32 R3, R3, 0x1, RZ ;  /* 0x0000000103039819 */ /* 0x000fc800000006ff */
[----:B------:R-:W-:Y:S01]  /*17c0*/  LOP3.LUT R2, R3, 0x80000000, R0, 0xf8, !PT ;  /* 0x8000000003027812 */ /* 0x000fe200078ef800 */
[----:B------:R-:W-:Y:S06]  /*17d0*/  BRA `(.L_x_39) ;  /* 0x0000000000047947 */ /* 0x000fec0003800000 */
.L_x_40:
[----:B------:R0:W1:Y:S02]  /*17e0*/  MUFU.RCP R2, R0 ;  /* 0x0000000000027308 */ /* 0x0000640000001000 */
.L_x_39:
[----:B-1-3--:R-:W-:Y:S01]  /*17f0*/  IMAD.MOV.U32 R8, RZ, RZ, R2 ;  /* 0x000000ffff087224 */ /* 0x00afe200078e0002 */
[----:B------:R-:W-:Y:S02]  /*1800*/  MOV R2, R12 ;  /* 0x0000000c00027202 */ /* 0x000fe40000000f00 */
[----:B------:R-:W-:-:S04]  /*1810*/  MOV R3, 0x0 ;  /* 0x0000000000037802 */ /* 0x000fc80000000f00 */
[----:B0-2---:R-:W-:Y:S05]  /*1820*/  RET.REL.NODEC R2 `(scatter_spike_density) ;  /* 0xffffffe402f47950 */ /* 0x005fea0003c3ffff */
        .weak           $__internal_1_$__cuda_sm3x_div_rn_noftz_f32_slowpath
        .type           $__internal_1_$__cuda_sm3x_div_rn_noftz_f32_slowpath,@function
        .size           $__internal_1_$__cuda_sm3x_div_rn_noftz_f32_slowpath,(.L_x_54 - $__internal_1_$__cuda_sm3x_div_rn_noftz_f32_slowpath)
$__internal_1_$__cuda_sm3x_div_rn_noftz_f32_slowpath:
[----:B------:R-:W-:Y:S01]  /*1830*/  SHF.R.U32.HI R15, RZ, 0x17, R0 ;  /* 0x00000017ff0f7819 */ /* 0x000fe20000011600 */
[----:B------:R-:W-:Y:S01]  /*1840*/  BSSY.RECONVERGENT B1, `(.L_x_41) ;  /* 0x0000063000017945 */ /* 0x000fe20003800200 */
[----:B------:R-:W-:Y:S02]  /*1850*/  SHF.R.U32.HI R3, RZ, 0x17, R2 ;  /* 0x00000017ff037819 */ /* 0x000fe40000011602 */
[----:B------:R-:W-:Y:S02]  /*1860*/  LOP3.LUT R15, R15, 0xff, RZ, 0xc0, !PT ;  /* 0x000000ff0f0f7812 */ /* 0x000fe400078ec0ff */
[----:B------:R-:W-:Y:S02]  /*1870*/  LOP3.LUT R24, R3, 0xff, RZ, 0xc0, !PT ;  /* 0x000000ff03187812 */ /* 0x000fe400078ec0ff */
[----:B------:R-:W-:Y:S02]  /*1880*/  IADD3 R20, PT, PT, R15, -0x1, RZ ;  /* 0xffffffff0f147810 */ /* 0x000fe40007ffe0ff */
[----:B------:R-:W-:Y:S01]  /*1890*/  MOV R21, R0 ;  /* 0x0000000000157202 */ /* 0x000fe20000000f00 */
[----:B------:R-:W-:Y:S01]  /*18a0*/  VIADD R22, R24, 0xffffffff ;  /* 0xffffffff18167836 */ /* 0x000fe20000000000 */
[----:B------:R-:W-:-:S04]  /*18b0*/  ISETP.GT.U32.AND P0, PT, R20, 0xfd, PT ;  /* 0x000000fd1400780c */ /* 0x000fc80003f04070 */
[----:B------:R-:W-:-:S13]  /*18c0*/  ISETP.GT.U32.OR P0, PT, R22, 0xfd, P0 ;  /* 0x000000fd1600780c */ /* 0x000fda0000704470 */
[----:B------:R-:W-:Y:S01]  /*18d0*/  @!P0 MOV R3, RZ ;  /* 0x000000ff00038202 */ /* 0x000fe20000000f00 */
[----:B------:R-:W-:Y:S06]  /*18e0*/  @!P0 BRA `(.L_x_42) ;  /* 0x00000000005c8947 */ /* 0x000fec0003800000 */
[----:B------:R-:W-:Y:S02]  /*18f0*/  FSETP.GTU.FTZ.AND P0, PT, |R2|, +INF , PT ;  /* 0x7f8000000200780b */ /* 0x000fe40003f1c200 */
[----:B------:R-:W-:-:S04]  /*1900*/  FSETP.GTU.FTZ.AND P1, PT, |R0|, +INF , PT ;  /* 0x7f8000000000780b */ /* 0x000fc80003f3c200 */
[----:B------:R-:W-:-:S13]  /*1910*/  PLOP3.LUT P0, PT, P0, P1, PT, 0xf8, 0x8f ;  /* 0x00000000008f781c */ /* 0x000fda0000703f70 */
[----:B------:R-:W-:Y:S05]  /*1920*/  @P0 BRA `(.L_x_43) ;  /* 0x00000004004c0947 */ /* 0x000fea0003800000 */
[----:B------:R-:W-:-:S13]  /*1930*/  LOP3.LUT P0, RZ, R21, 0x7fffffff, R2, 0xc8, !PT ;  /* 0x7fffffff15ff7812 */ /* 0x000fda000780c802 */
[----:B------:R-:W-:Y:S05]  /*1940*/  @!P0 BRA `(.L_x_44) ;  /* 0x00000004003c8947 */ /* 0x000fea0003800000 */
[----:B------:R-:W-:Y:S02]  /*1950*/  FSETP.NEU.FTZ.AND P2, PT, |R2|, +INF , PT ;  /* 0x7f8000000200780b */ /* 0x000fe40003f5d200 */
[----:B------:R-:W-:Y:S02]  /*1960*/  FSETP.NEU.FTZ.AND P1, PT, |R0|, +INF , PT ;  /* 0x7f8000000000780b */ /* 0x000fe40003f3d200 */
[----:B------:R-:W-:-:S11]  /*1970*/  FSETP.NEU.FTZ.AND P0, PT, |R2|, +INF , PT ;  /* 0x7f8000000200780b */ /* 0x000fd60003f1d200 */
[----:B------:R-:W-:Y:S05]  /*1980*/  @!P1 BRA !P2, `(.L_x_44) ;  /* 0x00000004002c9947 */ /* 0x000fea0005000000 */
[----:B------:R-:W-:-:S04]  /*1990*/  LOP3.LUT P2, RZ, R2, 0x7fffffff, RZ, 0xc0, !PT ;  /* 0x7fffffff02ff7812 */ /* 0x000fc8000784c0ff */
[----:B------:R-:W-:-:S13]  /*19a0*/  PLOP3.LUT P1, PT, P1, P2, PT, 0x2f, 0xf2 ;  /* 0x0000000000f2781c */ /* 0x000fda0000f24577 */
[----:B------:R-:W-:Y:S05]  /*19b0*/  @P1 BRA `(.L_x_45) ;  /* 0x0000000400181947 */ /* 0x000fea0003800000 */
[----:B------:R-:W-:-:S04]  /*19c0*/  LOP3.LUT P1, RZ, R21, 0x7fffffff, RZ, 0xc0, !PT ;  /* 0x7fffffff15ff7812 */ /* 0x000fc8000782c0ff */
[----:B------:R-:W-:-:S13]  /*19d0*/  PLOP3.LUT P0, PT, P0, P1, PT, 0x2f, 0xf2 ;  /* 0x0000000000f2781c */ /* 0x000fda0000702577 */
[----:B------:R-:W-:Y:S05]  /*19e0*/  @P0 BRA `(.L_x_46) ;  /* 0x0000000400000947 */ /* 0x000fea0003800000 */
[----:B------:R-:W-:Y:S02]  /*19f0*/  ISETP.GE.AND P0, PT, R22, RZ, PT ;  /* 0x000000ff1600720c */ /* 0x000fe40003f06270 */
[----:B------:R-:W-:-:S11]  /*1a00*/  ISETP.GE.AND P1, PT, R20, RZ, PT ;  /* 0x000000ff1400720c */ /* 0x000fd60003f26270 */
[----:B------:R-:W-:Y:S01]  /*1a10*/  @P0 MOV R3, RZ ;  /* 0x000000ff00030202 */ /* 0x000fe20000000f00 */
[----:B------:R-:W-:Y:S02]  /*1a20*/  @!P0 IMAD.MOV.U32 R3, RZ, RZ, -0x40 ;  /* 0xffffffc0ff038424 */ /* 0x000fe400078e00ff */
[----:B------:R-:W-:Y:S01]  /*1a30*/  @!P0 FFMA R2, R2, 1.84467440737095516160e+19, RZ ;  /* 0x5f80000002028823 */ /* 0x000fe200000000ff */
[----:B------:R-:W-:Y:S02]  /*1a40*/  @!P1 FFMA R21, R0, 1.84467440737095516160e+19, RZ ;  /* 0x5f80000000159823 */ /* 0x000fe400000000ff */
[----:B------:R-:W-:-:S07]  /*1a50*/  @!P1 IADD3 R3, PT, PT, R3, 0x40, RZ ;  /* 0x0000004003039810 */ /* 0x000fce0007ffe0ff */
.L_x_42:
[----:B------:R-:W-:Y:S01]  /*1a60*/  LEA R20, R15, 0xc0800000, 0x17 ;  /* 0xc08000000f147811 */ /* 0x000fe200078eb8ff */
[----:B------:R-:W-:Y:S03]  /*1a70*/  BSSY.RECONVERGENT B2, `(.L_x_47) ;  /* 0x0000036000027945 */ /* 0x000fe60003800200 */
[----:B------:R-:W-:Y:S02]  /*1a80*/  IADD3 R21, PT, PT, -R20, R21, RZ ;  /* 0x0000001514157210 */ /* 0x000fe40007ffe1ff */
[----:B------:R-:W-:Y:S02]  /*1a90*/  IADD3 R20, PT, PT, R24, -0x7f, RZ ;  /* 0xffffff8118147810 */ /* 0x000fe40007ffe0ff */
[----:B------:R-:W0:Y:S01]  /*1aa0*/  MUFU.RCP R22, R21 ;  /* 0x0000001500167308 */ /* 0x000e220000001000 */
[----:B------:R-:W-:Y:S02]  /*1ab0*/  FADD.FTZ R23, -R21, -RZ ;  /* 0x800000ff15177221 */ /* 0x000fe40000010100 */
[C---:B------:R-:W-:Y:S01]  /*1ac0*/  IMAD R2, R20.reuse, -0x800000, R2 ;  /* 0xff80000014027824 */ /* 0x040fe200078e0202 */
[----:B------:R-:W-:-:S05]  /*1ad0*/  IADD3 R20, PT, PT, R20, 0x7f, -R15 ;  /* 0x0000007f14147810 */ /* 0x000fca0007ffe80f */
[----:B------:R-:W-:Y:S02]  /*1ae0*/  IMAD.IADD R20, R20, 0x1, R3 ;  /* 0x0000000114147824 */ /* 0x000fe400078e0203 */
[----:B0-----:R-:W-:-:S04]  /*1af0*/  FFMA R25, R22, R23, 1 ;  /* 0x3f80000016197423 */ /* 0x001fc80000000017 */
[----:B------:R-:W-:-:S04]  /*1b00*/  FFMA R27, R22, R25, R22 ;  /* 0x00000019161b7223 */ /* 0x000fc80000000016 */
[----:B------:R-:W-:-:S04]  /*1b10*/  FFMA R22, R2, R27, RZ ;  /* 0x0000001b02167223 */ /* 0x000fc800000000ff */
[----:B------:R-:W-:-:S04]  /*1b20*/  FFMA R25, R23, R22, R2 ;  /* 0x0000001617197223 */ /* 0x000fc80000000002 */
[----:B------:R-:W-:-:S04]  /*1b30*/  FFMA R22, R27, R25, R22 ;  /* 0x000000191b167223 */ /* 0x000fc80000000016 */
[----:B------:R-:W-:-:S04]  /*1b40*/  FFMA R23, R23, R22, R2 ;  /* 0x0000001617177223 */ /* 0x000fc80000000002 */
[----:B------:R-:W-:-:S05]  /*1b50*/  FFMA R2, R27, R23, R22 ;  /* 0x000000171b027223 */ /* 0x000fca0000000016 */
[----:B------:R-:W-:-:S04]  /*1b60*/  SHF.R.U32.HI R15, RZ, 0x17, R2 ;  /* 0x00000017ff0f7819 */ /* 0x000fc80000011602 */
[----:B------:R-:W-:-:S04]  /*1b70*/  LOP3.LUT R15, R15, 0xff, RZ, 0xc0, !PT ;  /* 0x000000ff0f0f7812 */ /* 0x000fc800078ec0ff */
[----:B------:R-:W-:-:S04]  /*1b80*/  IADD3 R21, PT, PT, R15, R20, RZ ;  /* 0x000000140f157210 */ /* 0x000fc80007ffe0ff */
[----:B------:R-:W-:-:S04]  /*1b90*/  IADD3 R3, PT, PT, R21, -0x1, RZ ;  /* 0xffffffff15037810 */ /* 0x000fc80007ffe0ff */
[----:B------:R-:W-:-:S13]  /*1ba0*/  ISETP.GE.U32.AND P0, PT, R3, 0xfe, PT ;  /* 0x000000fe0300780c */ /* 0x000fda0003f06070 */
[----:B------:R-:W-:Y:S05]  /*1bb0*/  @!P0 BRA `(.L_x_48) ;  /* 0x0000000000808947 */ /* 0x000fea0003800000 */
[----:B------:R-:W-:-:S13]  /*1bc0*/  ISETP.GT.AND P0, PT, R21, 0xfe, PT ;  /* 0x000000fe1500780c */ /* 0x000fda0003f04270 */
[----:B------:R-:W-:Y:S05]  /*1bd0*/  @P0 BRA `(.L_x_49) ;  /* 0x00000000006c0947 */ /* 0x000fea0003800000 */
[----:B------:R-:W-:-:S13]  /*1be0*/  ISETP.GE.AND P0, PT, R21, 0x1, PT ;  /* 0x000000011500780c */ /* 0x000fda0003f06270 */
[----:B------:R-:W-:Y:S05]  /*1bf0*/  @P0 BRA `(.L_x_50) ;  /* 0x0000000000740947 */ /* 0x000fea0003800000 */
[----:B------:R-:W-:Y:S02]  /*1c00*/  ISETP.GE.AND P0, PT, R21, -0x18, PT ;  /* 0xffffffe81500780c */ /* 0x000fe40003f06270 */
[----:B------:R-:W-:-:S11]  /*1c10*/  LOP3.LUT R2, R2, 0x80000000, RZ, 0xc0, !PT ;  /* 0x8000000002027812 */ /* 0x000fd600078ec0ff */
[----:B------:R-:W-:Y:S05]  /*1c20*/  @!P0 BRA `(.L_x_50) ;  /* 0x0000000000688947 */ /* 0x000fea0003800000 */
[CCC-:B------:R-:W-:Y:S01]  /*1c30*/  FFMA.RZ R3, R27.reuse, R23.reuse, R22.reuse ;  /* 0x000000171b037223 */ /* 0x1c0fe2000000c016 */
[-CC-:B------:R-:W-:Y:S01]  /*1c40*/  FFMA.RM R20, R27, R23.reuse, R22.reuse ;  /* 0x000000171b147223 */ /* 0x180fe20000004016 */
[C---:B------:R-:W-:Y:S02]  /*1c50*/  ISETP.NE.AND P2, PT, R21.reuse, RZ, PT ;  /* 0x000000ff1500720c */ /* 0x040fe40003f45270 */
[----:B------:R-:W-:Y:S02]  /*1c60*/  ISETP.NE.AND P1, PT, R21, RZ, PT ;  /* 0x000000ff1500720c */ /* 0x000fe40003f25270 */
[----:B------:R-:W-:Y:S01]  /*1c70*/  LOP3.LUT R15, R3, 0x7fffff, RZ, 0xc0, !PT ;  /* 0x007fffff030f7812 */ /* 0x000fe200078ec0ff */
[----:B------:R-:W-:Y:S01]  /*1c80*/  FFMA.RP R3, R27, R23, R22 ;  /* 0x000000171b037223 */ /* 0x000fe20000008016 */
[----:B------:R-:W-:Y:S01]  /*1c90*/  IADD3 R22, PT, PT, R21, 0x20, RZ ;  /* 0x0000002015167810 */ /* 0x000fe20007ffe0ff */
[----:B------:R-:W-:Y:S01]  /*1ca0*/  IMAD.MOV R21, RZ, RZ, -R21 ;  /* 0x000000ffff157224 */ /* 0x000fe200078e0a15 */
[----:B------:R-:W-:-:S02]  /*1cb0*/  LOP3.LUT R15, R15, 0x800000, RZ, 0xfc, !PT ;  /* 0x008000000f0f7812 */ /* 0x000fc400078efcff */
[----:B------:R-:W-:Y:S02]  /*1cc0*/  FSETP.NEU.FTZ.AND P0, PT, R3, R20, PT ;  /* 0x000000140300720b */ /* 0x000fe40003f1d000 */
[----:B------:R-:W-:Y:S02]  /*1cd0*/  SHF.L.U32 R22, R15, R22, RZ ;  /* 0x000000160f167219 */ /* 0x000fe400000006ff */
[----:B------:R-:W-:Y:S02]  /*1ce0*/  SEL R20, R21, RZ, P2 ;  /* 0x000000ff15147207 */ /* 0x000fe40001000000 */
[----:B------:R-:W-:Y:S02]  /*1cf0*/  ISETP.NE.AND P1, PT, R22, RZ, P1 ;  /* 0x000000ff1600720c */ /* 0x000fe40000f25270 */
[----:B------:R-:W-:Y:S02]  /*1d00*/  SHF.R.U32.HI R20, RZ, R20, R15 ;  /* 0x00000014ff147219 */ /* 0x000fe4000001160f */
[----:B------:R-:W-:-:S02]  /*1d10*/  PLOP3.LUT P0, PT, P0, P1, PT, 0xf8, 0x8f ;  /* 0x00000000008f781c */ /* 0x000fc40000703f70 */
[----:B------:R-:W-:Y:S02]  /*1d20*/  SHF.R.U32.HI R22, RZ, 0x1, R20 ;  /* 0x00000001ff167819 */ /* 0x000fe40000011614 */
[----:B------:R-:W-:-:S04]  /*1d30*/  SEL R3, RZ, 0x1, !P0 ;  /* 0x00000001ff037807 */ /* 0x000fc80004000000 */
[----:B------:R-:W-:-:S04]  /*1d40*/  LOP3.LUT R3, R3, 0x1, R22, 0xf8, !PT ;  /* 0x0000000103037812 */ /* 0x000fc800078ef816 */
[----:B------:R-:W-:-:S04]  /*1d50*/  LOP3.LUT R3, R3, R20, RZ, 0xc0, !PT ;  /* 0x0000001403037212 */ /* 0x000fc800078ec0ff */
[----:B------:R-:W-:-:S04]  /*1d60*/  IADD3 R3, PT, PT, R22, R3, RZ ;  /* 0x0000000316037210 */ /* 0x000fc80007ffe0ff */
[----:B------:R-:W-:Y:S01]  /*1d70*/  LOP3.LUT R2, R3, R2, RZ, 0xfc, !PT ;  /* 0x0000000203027212 */ /* 0x000fe200078efcff */
[----:B------:R-:W-:Y:S06]  /*1d80*/  BRA `(.L_x_50) ;  /* 0x0000000000107947 */ /* 0x000fec0003800000 */
.L_x_49:
[----:B------:R-:W-:-:S04]  /*1d90*/  LOP3.LUT R2, R2, 0x80000000, RZ, 0xc0, !PT ;  /* 0x8000000002027812 */ /* 0x000fc800078ec0ff */
[----:B------:R-:W-:Y:S01]  /*1da0*/  LOP3.LUT R2, R2, 0x7f800000, RZ, 0xfc, !PT ;  /* 0x7f80000002027812 */ /* 0x000fe200078efcff */
[----:B------:R-:W-:Y:S06]  /*1db0*/  BRA `(.L_x_50) ;  /* 0x0000000000047947 */ /* 0x000fec0003800000 */
.L_x_48:
[----:B------:R-:W-:-:S07]  /*1dc0*/  LEA R2, R20, R2, 0x17 ;  /* 0x0000000214027211 */ /* 0x000fce00078eb8ff */
.L_x_50:
[----:B------:R-:W-:Y:S05]  /*1dd0*/  BSYNC.RECONVERGENT B2 ;  /* 0x0000000000027941 */ /* 0x000fea0003800200 */
.L_x_47:
[----:B------:R-:W-:Y:S05]  /*1de0*/  BRA `(.L_x_51) ;  /* 0x0000000000207947 */ /* 0x000fea0003800000 */
.L_x_46:
[----:B------:R-:W-:-:S04]  /*1df0*/  LOP3.LUT R2, R21, 0x80000000, R2, 0x48, !PT ;  /* 0x8000000015027812 */ /* 0x000fc800078e4802 */
[----:B------:R-:W-:Y:S01]  /*1e00*/  LOP3.LUT R2, R2, 0x7f800000, RZ, 0xfc, !PT ;  /* 0x7f80000002027812 */ /* 0x000fe200078efcff */
[----:B------:R-:W-:Y:S06]  /*1e10*/  BRA `(.L_x_51) ;  /* 0x0000000000147947 */ /* 0x000fec0003800000 */
.L_x_45:
[----:B------:R-:W-:Y:S01]  /*1e20*/  LOP3.LUT R2, R21, 0x80000000, R2, 0x48, !PT ;  /* 0x8000000015027812 */ /* 0x000fe200078e4802 */
[----:B------:R-:W-:Y:S06]  /*1e30*/  BRA `(.L_x_51) ;  /* 0x00000000000c7947 */ /* 0x000fec0003800000 */
.L_x_44:
[----:B------:R-:W0:Y:S01]  /*1e40*/  MUFU.RSQ R2, -QNAN ;  /* 0xffc0000000027908 */ /* 0x000e220000001400 */
[----:B------:R-:W-:Y:S05]  /*1e50*/  BRA `(.L_x_51) ;  /* 0x0000000000047947 */ /* 0x000fea0003800000 */
.L_x_43:
[----:B------:R-:W-:-:S07]  /*1e60*/  FADD.FTZ R2, R2, R0 ;  /* 0x0000000002027221 */ /* 0x000fce0000010000 */
.L_x_51:
[----:B------:R-:W-:Y:S05]  /*1e70*/  BSYNC.RECONVERGENT B1 ;  /* 0x0000000000017941 */ /* 0x000fea0003800200 */
.L_x_41:
[----:B------:R-:W-:-:S04]  /*1e80*/  HFMA2 R15, -RZ, RZ, 0, 0 ;  /* 0x00000000ff0f7431 */ /* 0x000fc800000001ff */
[----:B0-----:R-:W-:Y:S05]  /*1e90*/  RET.REL.NODEC R14 `(scatter_spike_density) ;  /* 0xffffffe00e587950 */ /* 0x001fea0003c3ffff */
.L_x_52:
        /* <DEDUP_REMOVED lines=14> */
.L_x_54:


//--------------------- .nv.shared.reserved.0     --------------------------
	.section	.nv.shared.reserved.0,"aw",@nobits
	.weak		__nv_reservedSMEM_offset_0_alias
	.size		__nv_reservedSMEM_offset_0_alias, 0, 64
	.other		__nv_reservedSMEM_offset_0_alias,@"STO_CUDA_RESERVED_SHARED STV_DEFAULT"
__nv_reservedSMEM_offset_0_alias:
	.zero		0
	.zero		64


//--------------------- .nv.constant0.find_density_peaks --------------------------
	.section	.nv.constant0.find_density_peaks,"a",@progbits
	.sectionflags	@""
	.align	4
.nv.constant0.find_density_peaks:
	.zero		928


//--------------------- .nv.constant0.scatter_spike_density --------------------------
	.section	.nv.constant0.scatter_spike_density,"a",@progbits
	.sectionflags	@""
	.align	4
.nv.constant0.scatter_spike_density:
	.zero		956


//--------------------- SYMBOLS --------------------------

	.type		.nv.reservedSmem.offset0,@object
	.size		.nv.reservedSmem.offset0,0x4
